//
// Generated by NVIDIA NVVM Compiler
//
// Compiler Build ID: CL-36424714
// Cuda compilation tools, release 13.0, V13.0.88
// Based on NVVM 20.0.0
//

.version 9.0
.target sm_100
.address_size 64

	// .globl	fill_with
// _ZZ9chunk_maxmmfPfE3buf has been demoted

.visible .entry fill_with(
	.param .u64 .ptr .align 1 fill_with_param_0,
	.param .f32 fill_with_param_1,
	.param .u64 fill_with_param_2
)
{
	.reg .pred 	%p<2>;
	.reg .b32 	%r<5>;
	.reg .b32 	%f<2>;
	.reg .b64 	%rd<7>;

	ld.param.u64 	%rd2, [fill_with_param_0];
	ld.param.f32 	%f1, [fill_with_param_1];
	ld.param.u64 	%rd3, [fill_with_param_2];
	mov.u32 	%r1, %ctaid.x;
	mov.u32 	%r2, %ntid.x;
	mov.u32 	%r3, %tid.x;
	mad.lo.s32 	%r4, %r1, %r2, %r3;
	cvt.u64.u32 	%rd1, %r4;
	setp.le.u64 	%p1, %rd3, %rd1;
	@%p1 bra 	$L__BB0_2;
	cvta.to.global.u64 	%rd4, %rd2;
	shl.b64 	%rd5, %rd1, 2;
	add.s64 	%rd6, %rd4, %rd5;
	st.global.f32 	[%rd6], %f1;
$L__BB0_2:
	ret;

}
	// .globl	max_to_forward
.visible .entry max_to_forward(
	.param .u64 max_to_forward_param_0,
	.param .u64 max_to_forward_param_1,
	.param .u64 max_to_forward_param_2,
	.param .u64 .ptr .align 1 max_to_forward_param_3,
	.param .u64 .ptr .align 1 max_to_forward_param_4,
	.param .u64 .ptr .align 1 max_to_forward_param_5,
	.param .u64 .ptr .align 1 max_to_forward_param_6
)
{
	.reg .pred 	%p<14>;
	.reg .b32 	%r<60>;
	.reg .b32 	%f<5>;
	.reg .b64 	%rd<62>;
	// demoted variable
	.shared .align 4 .b8 _ZZ9chunk_maxmmfPfE3buf[4096];
	ld.param.u64 	%rd34, [max_to_forward_param_0];
	ld.param.u64 	%rd28, [max_to_forward_param_1];
	ld.param.u64 	%rd29, [max_to_forward_param_2];
	ld.param.u64 	%rd30, [max_to_forward_param_3];
	ld.param.u64 	%rd31, [max_to_forward_param_4];
	ld.param.u64 	%rd32, [max_to_forward_param_5];
	ld.param.u64 	%rd33, [max_to_forward_param_6];
	mov.u32 	%r16, %ctaid.x;
	mov.u32 	%r1, %ntid.x;
	mov.u32 	%r2, %tid.x;
	mad.lo.s32 	%r58, %r16, %r1, %r2;
	cvt.u64.u32 	%rd1, %r58;
	setp.le.u64 	%p1, %rd34, %rd1;
	@%p1 bra 	$L__BB1_22;
	setp.eq.s64 	%p2, %rd28, 0;
	cvta.to.global.u64 	%rd2, %rd31;
	cvta.to.global.u64 	%rd3, %rd32;
	mov.b32 	%r57, 0;
	mov.b64 	%rd58, 0;
	mov.u32 	%r59, %r57;
	@%p2 bra 	$L__BB1_7;
$L__BB1_2:
	not.b64 	%rd36, %rd58;
	add.s64 	%rd37, %rd28, %rd36;
	cvt.u64.u32 	%rd5, %r58;
	and.b64  	%rd6, %rd37, 4294967295;
	shl.b64 	%rd38, %rd37, 3;
	and.b64  	%rd39, %rd38, 34359738360;
	add.s64 	%rd40, %rd2, %rd39;
	ld.global.u64 	%rd7, [%rd40];
	and.b64  	%rd41, %rd7, -4294967296;
	setp.ne.s64 	%p3, %rd41, 0;
	@%p3 bra 	$L__BB1_4;
	cvt.u32.u64 	%r18, %rd7;
	cvt.u32.u64 	%r19, %rd5;
	div.u32 	%r20, %r19, %r18;
	mul.lo.s32 	%r21, %r20, %r18;
	sub.s32 	%r22, %r19, %r21;
	cvt.u64.u32 	%rd56, %r20;
	cvt.u64.u32 	%rd57, %r22;
	bra.uni 	$L__BB1_5;
$L__BB1_4:
	div.u64 	%rd56, %rd5, %rd7;
	mul.lo.s64 	%rd42, %rd56, %rd7;
	sub.s64 	%rd57, %rd5, %rd42;
$L__BB1_5:
	shl.b64 	%rd43, %rd6, 3;
	add.s64 	%rd44, %rd3, %rd43;
	ld.global.u64 	%rd45, [%rd44];
	cvt.u32.u64 	%r23, %rd45;
	cvt.u32.u64 	%r24, %rd57;
	mad.lo.s32 	%r59, %r23, %r24, %r59;
	cvt.u32.u64 	%r58, %rd56;
	add.s32 	%r57, %r57, 1;
	cvt.u64.u32 	%rd58, %r57;
	setp.gt.u64 	%p4, %rd28, %rd58;
	@%p4 bra 	$L__BB1_2;
	cvt.u64.u32 	%rd58, %r59;
$L__BB1_7:
	cvta.to.global.u64 	%rd46, %rd30;
	shl.b64 	%rd47, %rd58, 2;
	add.s64 	%rd48, %rd46, %rd47;
	ld.global.f32 	%f1, [%rd48];
	shl.b32 	%r25, %r2, 2;
	mov.u32 	%r26, _ZZ9chunk_maxmmfPfE3buf;
	add.s32 	%r10, %r26, %r25;
	st.shared.f32 	[%r10], %f1;
	and.b64  	%rd49, %rd29, -4294967296;
	setp.ne.s64 	%p5, %rd49, 0;
	@%p5 bra 	$L__BB1_9;
	cvt.u32.u64 	%r27, %rd29;
	cvt.u32.u64 	%r28, %rd1;
	rem.u32 	%r29, %r28, %r27;
	cvt.u64.u32 	%rd59, %r29;
	bra.uni 	$L__BB1_10;
$L__BB1_9:
	rem.u64 	%rd59, %rd1, %rd29;
$L__BB1_10:
	cvt.u32.u64 	%r30, %rd59;
	sub.s32 	%r31, %r2, %r30;
	max.s32 	%r11, %r31, 0;
	cvt.u64.u32 	%rd50, %r2;
	cvt.u32.u64 	%r32, %rd29;
	cvt.u32.u64 	%r33, %rd50;
	add.s32 	%r34, %r32, %r33;
	sub.s32 	%r35, %r34, %r30;
	min.u32 	%r12, %r35, %r1;
	sub.s32 	%r36, %r12, %r11;
	min.u32 	%r37, %r36, %r1;
	add.s32 	%r38, %r37, -1;
	shr.u32 	%r39, %r38, 1;
	or.b32  	%r40, %r39, %r38;
	shr.u32 	%r41, %r40, 2;
	or.b32  	%r42, %r41, %r40;
	shr.u32 	%r43, %r42, 4;
	or.b32  	%r44, %r43, %r42;
	shr.u32 	%r45, %r44, 8;
	or.b32  	%r46, %r45, %r44;
	add.s32 	%r13, %r46, 1;
	bar.sync 	0;
	setp.lt.u32 	%p6, %r13, 2;
	@%p6 bra 	$L__BB1_15;
	shr.u32 	%r47, %r13, 1;
	cvt.u64.u32 	%rd60, %r47;
	sub.s32 	%r48, %r2, %r11;
	cvt.u64.u32 	%rd21, %r48;
$L__BB1_12:
	cvt.u32.u64 	%r14, %rd60;
	add.s32 	%r49, %r2, %r14;
	setp.ge.u32 	%p7, %r49, %r12;
	setp.le.u64 	%p8, %rd60, %rd21;
	or.pred  	%p9, %p7, %p8;
	@%p9 bra 	$L__BB1_14;
	ld.shared.f32 	%f2, [%r10];
	shl.b32 	%r50, %r14, 2;
	add.s32 	%r51, %r10, %r50;
	ld.shared.f32 	%f3, [%r51];
	max.f32 	%f4, %f2, %f3;
	st.shared.f32 	[%r10], %f4;
$L__BB1_14:
	bar.sync 	0;
	shr.u64 	%rd23, %rd60, 1;
	setp.gt.u64 	%p10, %rd60, 1;
	mov.u64 	%rd60, %rd23;
	@%p10 bra 	$L__BB1_12;
$L__BB1_15:
	setp.ne.s32 	%p11, %r2, %r11;
	@%p11 bra 	$L__BB1_22;
	setp.ne.s64 	%p12, %rd49, 0;
	@%p12 bra 	$L__BB1_18;
	cvt.u32.u64 	%r53, %rd1;
	div.u32 	%r54, %r53, %r32;
	cvt.u64.u32 	%rd61, %r54;
	bra.uni 	$L__BB1_19;
$L__BB1_18:
	div.u64 	%rd61, %rd1, %rd29;
$L__BB1_19:
	cvta.to.global.u64 	%rd53, %rd33;
	shl.b64 	%rd54, %rd61, 2;
	add.s64 	%rd27, %rd53, %rd54;
	ld.shared.u32 	%r15, [%r10];
	setp.gt.s32 	%p13, %r15, -1;
	@%p13 bra 	$L__BB1_21;
	atom.global.min.u32 	%r55, [%rd27], %r15;
	bra.uni 	$L__BB1_22;
$L__BB1_21:
	atom.global.max.s32 	%r56, [%rd27], %r15;
$L__BB1_22:
	ret;

}
	// .globl	max_to_backward
.visible .entry max_to_backward(
	.param .u64 max_to_backward_param_0,
	.param .u64 max_to_backward_param_1,
	.param .f32 max_to_backward_param_2,
	.param .u64 .ptr .align 1 max_to_backward_param_3,
	.param .u64 .ptr .align 1 max_to_backward_param_4,
	.param .u64 .ptr .align 1 max_to_backward_param_5,
	.param .u64 .ptr .align 1 max_to_backward_param_6,
	.param .u64 .ptr .align 1 max_to_backward_param_7,
	.param .u64 .ptr .align 1 max_to_backward_param_8,
	.param .u64 .ptr .align 1 max_to_backward_param_9
)
{
	.reg .pred 	%p<11>;
	.reg .b32 	%r<43>;
	.reg .b32 	%f<7>;
	.reg .b64 	%rd<73>;
	.reg .b64 	%fd<8>;

	ld.param.u64 	%rd35, [max_to_backward_param_0];
	ld.param.u64 	%rd28, [max_to_backward_param_1];
	ld.param.f32 	%f1, [max_to_backward_param_2];
	ld.param.u64 	%rd36, [max_to_backward_param_3];
	ld.param.u64 	%rd29, [max_to_backward_param_4];
	ld.param.u64 	%rd30, [max_to_backward_param_5];
	ld.param.u64 	%rd31, [max_to_backward_param_6];
	ld.param.u64 	%rd32, [max_to_backward_param_7];
	ld.param.u64 	%rd33, [max_to_backward_param_8];
	ld.param.u64 	%rd34, [max_to_backward_param_9];
	cvta.to.global.u64 	%rd1, %rd36;
	mov.u32 	%r14, %ctaid.x;
	mov.u32 	%r15, %ntid.x;
	mov.u32 	%r16, %tid.x;
	mad.lo.s32 	%r17, %r14, %r15, %r16;
	cvt.u64.u32 	%rd2, %r17;
	setp.le.u64 	%p1, %rd35, %rd2;
	@%p1 bra 	$L__BB2_21;
	setp.eq.s64 	%p2, %rd28, 0;
	mov.b32 	%r38, 0;
	@%p2 bra 	$L__BB2_12;
	cvta.to.global.u64 	%rd3, %rd31;
	mov.b32 	%r37, 0;
	mov.b64 	%rd66, 0;
	cvt.u32.u64 	%r22, %rd2;
	mov.u32 	%r38, %r37;
$L__BB2_3:
	shl.b64 	%rd38, %rd66, 3;
	add.s64 	%rd39, %rd1, %rd38;
	ld.global.u64 	%rd6, [%rd39];
	add.s64 	%rd40, %rd3, %rd38;
	ld.global.u64 	%rd7, [%rd40];
	setp.eq.s64 	%p3, %rd7, 0;
	mov.b32 	%r39, 0;
	@%p3 bra 	$L__BB2_11;
	and.b64  	%rd41, %rd7, -4294967296;
	setp.ne.s64 	%p4, %rd41, 0;
	@%p4 bra 	$L__BB2_6;
	cvt.u32.u64 	%r21, %rd7;
	div.u32 	%r23, %r22, %r21;
	cvt.u64.u32 	%rd67, %r23;
	bra.uni 	$L__BB2_7;
$L__BB2_6:
	div.u64 	%rd67, %rd2, %rd7;
$L__BB2_7:
	and.b64  	%rd42, %rd6, -4294967296;
	setp.ne.s64 	%p5, %rd42, 0;
	@%p5 bra 	$L__BB2_9;
	cvt.u32.u64 	%r24, %rd6;
	cvt.u32.u64 	%r25, %rd67;
	rem.u32 	%r26, %r25, %r24;
	cvt.u64.u32 	%rd68, %r26;
	bra.uni 	$L__BB2_10;
$L__BB2_9:
	rem.u64 	%rd68, %rd67, %rd6;
$L__BB2_10:
	cvt.u32.u64 	%r39, %rd68;
$L__BB2_11:
	cvt.u32.u64 	%r27, %rd6;
	mad.lo.s32 	%r38, %r38, %r27, %r39;
	add.s32 	%r37, %r37, 1;
	cvt.u64.u32 	%rd66, %r37;
	setp.gt.u64 	%p6, %rd28, %rd66;
	@%p6 bra 	$L__BB2_3;
$L__BB2_12:
	setp.eq.s64 	%p7, %rd28, 0;
	cvta.to.global.u64 	%rd4, %rd34;
	mov.b32 	%r40, 0;
	mov.b64 	%rd72, 0;
	mov.u32 	%r42, %r40;
	@%p7 bra 	$L__BB2_18;
$L__BB2_13:
	not.b64 	%rd44, %rd72;
	add.s64 	%rd45, %rd28, %rd44;
	cvt.u64.u32 	%rd16, %r38;
	and.b64  	%rd17, %rd45, 4294967295;
	shl.b64 	%rd46, %rd45, 3;
	and.b64  	%rd47, %rd46, 34359738360;
	add.s64 	%rd48, %rd1, %rd47;
	ld.global.u64 	%rd18, [%rd48];
	and.b64  	%rd49, %rd18, -4294967296;
	setp.ne.s64 	%p8, %rd49, 0;
	@%p8 bra 	$L__BB2_15;
	cvt.u32.u64 	%r29, %rd18;
	cvt.u32.u64 	%r30, %rd16;
	div.u32 	%r31, %r30, %r29;
	mul.lo.s32 	%r32, %r31, %r29;
	sub.s32 	%r33, %r30, %r32;
	cvt.u64.u32 	%rd70, %r31;
	cvt.u64.u32 	%rd71, %r33;
	bra.uni 	$L__BB2_16;
$L__BB2_15:
	div.u64 	%rd70, %rd16, %rd18;
	mul.lo.s64 	%rd50, %rd70, %rd18;
	sub.s64 	%rd71, %rd16, %rd50;
$L__BB2_16:
	shl.b64 	%rd51, %rd17, 3;
	add.s64 	%rd52, %rd4, %rd51;
	ld.global.u64 	%rd53, [%rd52];
	cvt.u32.u64 	%r34, %rd53;
	cvt.u32.u64 	%r35, %rd71;
	mad.lo.s32 	%r42, %r34, %r35, %r42;
	cvt.u32.u64 	%r38, %rd70;
	add.s32 	%r40, %r40, 1;
	cvt.u64.u32 	%rd72, %r40;
	setp.gt.u64 	%p9, %rd28, %rd72;
	@%p9 bra 	$L__BB2_13;
	cvt.u64.u32 	%rd72, %r42;
$L__BB2_18:
	cvta.to.global.u64 	%rd54, %rd29;
	shl.b64 	%rd55, %rd2, 2;
	add.s64 	%rd56, %rd54, %rd55;
	ld.global.f32 	%f2, [%rd56];
	cvta.to.global.u64 	%rd57, %rd32;
	shl.b64 	%rd58, %rd72, 2;
	add.s64 	%rd59, %rd57, %rd58;
	ld.global.f32 	%f3, [%rd59];
	setp.neu.f32 	%p10, %f2, %f3;
	mov.f64 	%fd7, 0d0000000000000000;
	@%p10 bra 	$L__BB2_20;
	cvta.to.global.u64 	%rd60, %rd33;
	add.s64 	%rd62, %rd60, %rd58;
	ld.global.f32 	%f4, [%rd62];
	cvt.f64.f32 	%fd7, %f4;
$L__BB2_20:
	cvt.f64.f32 	%fd4, %f1;
	cvta.to.global.u64 	%rd63, %rd30;
	add.s64 	%rd65, %rd63, %rd55;
	ld.global.f32 	%f5, [%rd65];
	cvt.f64.f32 	%fd5, %f5;
	fma.rn.f64 	%fd6, %fd7, %fd4, %fd5;
	cvt.rn.f32.f64 	%f6, %fd6;
	st.global.f32 	[%rd65], %f6;
$L__BB2_21:
	ret;

}


// ===== COMPILED SASS (sm_100) =====

	.target	sm_100

	.elftype	@"ET_EXEC"


//--------------------- .note.nv.tkinfo           --------------------------
	.section	.note.nv.tkinfo,"",@"SHT_NOTE"
	.sectionflags	@"SHF_NOTE_NV_TKINFO"
	.tkinfo
        /*0018*/ 	.word	0x00000002
        /*0030*/ 	.string	""
        /*0030*/ 	.string	"ptxas"
        /*0030*/ 	.string	"Cuda compilation tools, release 13.0, V13.0.88"
        /*0030*/ 	.string	"Build cuda_13.0.r13.0/compiler.36424714_0"
        /*0030*/ 	.string	"-arch sm_100 -m 64 "



//--------------------- .note.nv.cuinfo           --------------------------
	.section	.note.nv.cuinfo,"",@"SHT_NOTE"
	.sectionflags	@"SHF_NOTE_NV_CUINFO"
        /*0018*/ 	.short	0x0002
        /*001a*/ 	.short	0x0064
        /*001c*/ 	.short	0x0082
	.zero		2


//--------------------- .nv.info                  --------------------------
	.section	.nv.info,"",@"SHT_CUDA_INFO"
	.align	4


	//----- nvinfo : EIATTR_REGCOUNT
	.align		4
        /*0000*/ 	.byte	0x04, 0x2f
        /*0002*/ 	.short	(.L_1 - .L_0)
	.align		4
.L_0:
        /*0004*/ 	.word	index@(fill_with)
        /*0008*/ 	.word	0x00000008


	//----- nvinfo : EIATTR_FRAME_SIZE
	.align		4
.L_1:
        /*000c*/ 	.byte	0x04, 0x11
        /*000e*/ 	.short	(.L_3 - .L_2)
	.align		4
.L_2:
        /*0010*/ 	.word	index@(fill_with)
        /*0014*/ 	.word	0x00000000


	//----- nvinfo : EIATTR_REGCOUNT
	.align		4
.L_3:
        /*0018*/ 	.byte	0x04, 0x2f
        /*001a*/ 	.short	(.L_5 - .L_4)
	.align		4
.L_4:
        /*001c*/ 	.word	index@(max_to_forward)
        /*0020*/ 	.word	0x0000001a


	//----- nvinfo : EIATTR_FRAME_SIZE
	.align		4
.L_5:
        /*0024*/ 	.byte	0x04, 0x11
        /*0026*/ 	.short	(.L_7 - .L_6)
	.align		4
.L_6:
        /*0028*/ 	.word	index@($__internal_3_$__cuda_sm20_rem_u64)
        /*002c*/ 	.word	0x00000000


	//----- nvinfo : EIATTR_FRAME_SIZE
	.align		4
.L_7:
        /*0030*/ 	.byte	0x04, 0x11
        /*0032*/ 	.short	(.L_9 - .L_8)
	.align		4
.L_8:
        /*0034*/ 	.word	index@($__internal_2_$__cuda_sm20_div_u64)
        /*0038*/ 	.word	0x00000000


	//----- nvinfo : EIATTR_FRAME_SIZE
	.align		4
.L_9:
        /*003c*/ 	.byte	0x04, 0x11
        /*003e*/ 	.short	(.L_11 - .L_10)
	.align		4
.L_10:
        /*0040*/ 	.word	index@(max_to_forward)
        /*0044*/ 	.word	0x00000000


	//----- nvinfo : EIATTR_REGCOUNT
	.align		4
.L_11:
        /*0048*/ 	.byte	0x04, 0x2f
        /*004a*/ 	.short	(.L_13 - .L_12)
	.align		4
.L_12:
        /*004c*/ 	.word	index@(max_to_backward)
        /*0050*/ 	.word	0x0000001a


	//----- nvinfo : EIATTR_FRAME_SIZE
	.align		4
.L_13:
        /*0054*/ 	.byte	0x04, 0x11
        /*0056*/ 	.short	(.L_15 - .L_14)
	.align		4
.L_14:
        /*0058*/ 	.word	index@($__internal_1_$__cuda_sm20_rem_u64)
        /*005c*/ 	.word	0x00000000


	//----- nvinfo : EIATTR_FRAME_SIZE
	.align		4
.L_15:
        /*0060*/ 	.byte	0x04, 0x11
        /*0062*/ 	.short	(.L_17 - .L_16)
	.align		4
.L_16:
        /*0064*/ 	.word	index@($__internal_0_$__cuda_sm20_div_u64)
        /*0068*/ 	.word	0x00000000


	//----- nvinfo : EIATTR_FRAME_SIZE
	.align		4
.L_17:
        /*006c*/ 	.byte	0x04, 0x11
        /*006e*/ 	.short	(.L_19 - .L_18)
	.align		4
.L_18:
        /*0070*/ 	.word	index@(max_to_backward)
        /*0074*/ 	.word	0x00000000


	//----- nvinfo : EIATTR_MIN_STACK_SIZE
	.align		4
.L_19:
        /*0078*/ 	.byte	0x04, 0x12
        /*007a*/ 	.short	(.L_21 - .L_20)
	.align		4
.L_20:
        /*007c*/ 	.word	index@(max_to_backward)
        /*0080*/ 	.word	0x00000000


	//----- nvinfo : EIATTR_MIN_STACK_SIZE
	.align		4
.L_21:
        /*0084*/ 	.byte	0x04, 0x12
        /*0086*/ 	.short	(.L_23 - .L_22)
	.align		4
.L_22:
        /*0088*/ 	.word	index@(max_to_forward)
        /*008c*/ 	.word	0x00000000


	//----- nvinfo : EIATTR_MIN_STACK_SIZE
	.align		4
.L_23:
        /*0090*/ 	.byte	0x04, 0x12
        /*0092*/ 	.short	(.L_25 - .L_24)
	.align		4
.L_24:
        /*0094*/ 	.word	index@(fill_with)
        /*0098*/ 	.word	0x00000000
.L_25:


//--------------------- .nv.compat                --------------------------
	.section	.nv.compat,"",@"SHT_CUDA_COMPAT_INFO"
	.align	4
        /*0000*/ 	.byte	0x02, 0x09, 0x00, 0x00, 0x02, 0x02, 0x01, 0x00, 0x02, 0x05, 0x05, 0x00, 0x03, 0x07, 0x01, 0x01
        /*0010*/ 	.byte	0x02, 0x03, 0x00, 0x00, 0x02, 0x06, 0x01, 0x00, 0x04, 0x0b, 0x08, 0x00, 0x01, 0x00, 0x00, 0x00
        /*0020*/ 	.byte	0x00, 0x00, 0x00, 0x00


//--------------------- .nv.info.max_to_backward  --------------------------
	.section	.nv.info.max_to_backward,"",@"SHT_CUDA_INFO"
	.sectionflags	@""
	.align	4


	//----- nvinfo : EIATTR_CUDA_API_VERSION
	.align		4
        /*0000*/ 	.byte	0x04, 0x37
        /*0002*/ 	.short	(.L_27 - .L_26)
.L_26:
        /*0004*/ 	.word	0x00000082


	//----- nvinfo : EIATTR_KPARAM_INFO
	.align		4
.L_27:
        /*0008*/ 	.byte	0x04, 0x17
        /*000a*/ 	.short	(.L_29 - .L_28)
.L_28:
        /*000c*/ 	.word	0x00000000
        /*0010*/ 	.short	0x0009
        /*0012*/ 	.short	0x0048
        /*0014*/ 	.byte	0x00, 0xf5, 0x21, 0x00


	//----- nvinfo : EIATTR_KPARAM_INFO
	.align		4
.L_29:
        /*0018*/ 	.byte	0x04, 0x17
        /*001a*/ 	.short	(.L_31 - .L_30)
.L_30:
        /*001c*/ 	.word	0x00000000
        /*0020*/ 	.short	0x0008
        /*0022*/ 	.short	0x0040
        /*0024*/ 	.byte	0x00, 0xf5, 0x21, 0x00


	//----- nvinfo : EIATTR_KPARAM_INFO
	.align		4
.L_31:
        /*0028*/ 	.byte	0x04, 0x17
        /*002a*/ 	.short	(.L_33 - .L_32)
.L_32:
        /*002c*/ 	.word	0x00000000
        /*0030*/ 	.short	0x0007
        /*0032*/ 	.short	0x0038
        /*0034*/ 	.byte	0x00, 0xf5, 0x21, 0x00


	//----- nvinfo : EIATTR_KPARAM_INFO
	.align		4
.L_33:
        /*0038*/ 	.byte	0x04, 0x17
        /*003a*/ 	.short	(.L_35 - .L_34)
.L_34:
        /*003c*/ 	.word	0x00000000
        /*0040*/ 	.short	0x0006
        /*0042*/ 	.short	0x0030
        /*0044*/ 	.byte	0x00, 0xf5, 0x21, 0x00


	//----- nvinfo : EIATTR_KPARAM_INFO
	.align		4
.L_35:
        /*0048*/ 	.byte	0x04, 0x17
        /*004a*/ 	.short	(.L_37 - .L_36)
.L_36:
        /*004c*/ 	.word	0x00000000
        /*0050*/ 	.short	0x0005
        /*0052*/ 	.short	0x0028
        /*0054*/ 	.byte	0x00, 0xf5, 0x21, 0x00


	//----- nvinfo : EIATTR_KPARAM_INFO
	.align		4
.L_37:
        /*0058*/ 	.byte	0x04, 0x17
        /*005a*/ 	.short	(.L_39 - .L_38)
.L_38:
        /*005c*/ 	.word	0x00000000
        /*0060*/ 	.short	0x0004
        /*0062*/ 	.short	0x0020
        /*0064*/ 	.byte	0x00, 0xf5, 0x21, 0x00


	//----- nvinfo : EIATTR_KPARAM_INFO
	.align		4
.L_39:
        /*0068*/ 	.byte	0x04, 0x17
        /*006a*/ 	.short	(.L_41 - .L_40)
.L_40:
        /*006c*/ 	.word	0x00000000
        /*0070*/ 	.short	0x0003
        /*0072*/ 	.short	0x0018
        /*0074*/ 	.byte	0x00, 0xf5, 0x21, 0x00


	//----- nvinfo : EIATTR_KPARAM_INFO
	.align		4
.L_41:
        /*0078*/ 	.byte	0x04, 0x17
        /*007a*/ 	.short	(.L_43 - .L_42)
.L_42:
        /*007c*/ 	.word	0x00000000
        /*0080*/ 	.short	0x0002
        /*0082*/ 	.short	0x0010
        /*0084*/ 	.byte	0x00, 0xf0, 0x11, 0x00


	//----- nvinfo : EIATTR_KPARAM_INFO
	.align		4
.L_43:
        /*0088*/ 	.byte	0x04, 0x17
        /*008a*/ 	.short	(.L_45 - .L_44)
.L_44:
        /*008c*/ 	.word	0x00000000
        /*0090*/ 	.short	0x0001
        /*0092*/ 	.short	0x0008
        /*0094*/ 	.byte	0x00, 0xf0, 0x21, 0x00


	//----- nvinfo : EIATTR_KPARAM_INFO
	.align		4
.L_45:
        /*0098*/ 	.byte	0x04, 0x17
        /*009a*/ 	.short	(.L_47 - .L_46)
.L_46:
        /*009c*/ 	.word	0x00000000
        /*00a0*/ 	.short	0x0000
        /*00a2*/ 	.short	0x0000
        /*00a4*/ 	.byte	0x00, 0xf0, 0x21, 0x00


	//----- nvinfo : EIATTR_SPARSE_MMA_MASK
	.align		4
.L_47:
        /*00a8*/ 	.byte	0x03, 0x50
        /*00aa*/ 	.short	0x0000


	//----- nvinfo : EIATTR_MAXREG_COUNT
	.align		4
        /*00ac*/ 	.byte	0x03, 0x1b
        /*00ae*/ 	.short	0x00ff


	//----- nvinfo : EIATTR_MERCURY_ISA_VERSION
	.align		4
        /*00b0*/ 	.byte	0x03, 0x5f
        /*00b2*/ 	.short	0x0101


	//----- nvinfo : EIATTR_VRC_CTA_INIT_COUNT
	.align		4
        /*00b4*/ 	.byte	0x02, 0x4a
	.zero		1
	.zero		1


	//----- nvinfo : EIATTR_EXIT_INSTR_OFFSETS
	.align		4
        /*00b8*/ 	.byte	0x04, 0x1c
        /*00ba*/ 	.short	(.L_49 - .L_48)


	//   ....[0]....
.L_48:
        /*00bc*/ 	.word	0x00000080


	//   ....[1]....
        /*00c0*/ 	.word	0x00000c10


	//----- nvinfo : EIATTR_CRS_STACK_SIZE
	.align		4
.L_49:
        /*00c4*/ 	.byte	0x04, 0x1e
        /*00c6*/ 	.short	(.L_51 - .L_50)
.L_50:
        /*00c8*/ 	.word	0x00000000


	//----- nvinfo : EIATTR_CBANK_PARAM_SIZE
	.align		4
.L_51:
        /*00cc*/ 	.byte	0x03, 0x19
        /*00ce*/ 	.short	0x0050


	//----- nvinfo : EIATTR_PARAM_CBANK
	.align		4
        /*00d0*/ 	.byte	0x04, 0x0a
        /*00d2*/ 	.short	(.L_53 - .L_52)
	.align		4
.L_52:
        /*00d4*/ 	.word	index@(.nv.constant0.max_to_backward)
        /*00d8*/ 	.short	0x0380
        /*00da*/ 	.short	0x0050


	//----- nvinfo : EIATTR_SW_WAR
	.align		4
.L_53:
        /*00dc*/ 	.byte	0x04, 0x36
        /*00de*/ 	.short	(.L_55 - .L_54)
.L_54:
        /*00e0*/ 	.word	0x00000008
.L_55:


//--------------------- .nv.info.max_to_forward   --------------------------
	.section	.nv.info.max_to_forward,"",@"SHT_CUDA_INFO"
	.sectionflags	@""
	.align	4


	//----- nvinfo : EIATTR_CUDA_API_VERSION
	.align		4
        /*0000*/ 	.byte	0x04, 0x37
        /*0002*/ 	.short	(.L_57 - .L_56)
.L_56:
        /*0004*/ 	.word	0x00000082


	//----- nvinfo : EIATTR_KPARAM_INFO
	.align		4
.L_57:
        /*0008*/ 	.byte	0x04, 0x17
        /*000a*/ 	.short	(.L_59 - .L_58)
.L_58:
        /*000c*/ 	.word	0x00000000
        /*0010*/ 	.short	0x0006
        /*0012*/ 	.short	0x0030
        /*0014*/ 	.byte	0x00, 0xf5, 0x21, 0x00


	//----- nvinfo : EIATTR_KPARAM_INFO
	.align		4
.L_59:
        /*0018*/ 	.byte	0x04, 0x17
        /*001a*/ 	.short	(.L_61 - .L_60)
.L_60:
        /*001c*/ 	.word	0x00000000
        /*0020*/ 	.short	0x0005
        /*0022*/ 	.short	0x0028
        /*0024*/ 	.byte	0x00, 0xf5, 0x21, 0x00


	//----- nvinfo : EIATTR_KPARAM_INFO
	.align		4
.L_61:
        /*0028*/ 	.byte	0x04, 0x17
        /*002a*/ 	.short	(.L_63 - .L_62)
.L_62:
        /*002c*/ 	.word	0x00000000
        /*0030*/ 	.short	0x0004
        /*0032*/ 	.short	0x0020
        /*0034*/ 	.byte	0x00, 0xf5, 0x21, 0x00


	//----- nvinfo : EIATTR_KPARAM_INFO
	.align		4
.L_63:
        /*0038*/ 	.byte	0x04, 0x17
        /*003a*/ 	.short	(.L_65 - .L_64)
.L_64:
        /*003c*/ 	.word	0x00000000
        /*0040*/ 	.short	0x0003
        /*0042*/ 	.short	0x0018
        /*0044*/ 	.byte	0x00, 0xf5, 0x21, 0x00


	//----- nvinfo : EIATTR_KPARAM_INFO
	.align		4
.L_65:
        /*0048*/ 	.byte	0x04, 0x17
        /*004a*/ 	.short	(.L_67 - .L_66)
.L_66:
        /*004c*/ 	.word	0x00000000
        /*0050*/ 	.short	0x0002
        /*0052*/ 	.short	0x0010
        /*0054*/ 	.byte	0x00, 0xf0, 0x21, 0x00


	//----- nvinfo : EIATTR_KPARAM_INFO
	.align		4
.L_67:
        /*0058*/ 	.byte	0x04, 0x17
        /*005a*/ 	.short	(.L_69 - .L_68)
.L_68:
        /*005c*/ 	.word	0x00000000
        /*0060*/ 	.short	0x0001
        /*0062*/ 	.short	0x0008
        /*0064*/ 	.byte	0x00, 0xf0, 0x21, 0x00


	//----- nvinfo : EIATTR_KPARAM_INFO
	.align		4
.L_69:
        /*0068*/ 	.byte	0x04, 0x17
        /*006a*/ 	.short	(.L_71 - .L_70)
.L_70:
        /*006c*/ 	.word	0x00000000
        /*0070*/ 	.short	0x0000
        /*0072*/ 	.short	0x0000
        /*0074*/ 	.byte	0x00, 0xf0, 0x21, 0x00


	//----- nvinfo : EIATTR_SPARSE_MMA_MASK
	.align		4
.L_71:
        /*0078*/ 	.byte	0x03, 0x50
        /*007a*/ 	.short	0x0000


	//----- nvinfo : EIATTR_MAXREG_COUNT
	.align		4
        /*007c*/ 	.byte	0x03, 0x1b
        /*007e*/ 	.short	0x00ff


	//----- nvinfo : EIATTR_NUM_BARRIERS
	.align		4
        /*0080*/ 	.byte	0x02, 0x4c
        /*0082*/ 	.byte	0x01
	.zero		1


	//----- nvinfo : EIATTR_MERCURY_ISA_VERSION
	.align		4
        /*0084*/ 	.byte	0x03, 0x5f
        /*0086*/ 	.short	0x0101


	//----- nvinfo : EIATTR_VRC_CTA_INIT_COUNT
	.align		4
        /*0088*/ 	.byte	0x02, 0x4a
	.zero		1
	.zero		1


	//----- nvinfo : EIATTR_EXIT_INSTR_OFFSETS
	.align		4
        /*008c*/ 	.byte	0x04, 0x1c
        /*008e*/ 	.short	(.L_73 - .L_72)


	//   ....[0]....
.L_72:
        /*0090*/ 	.word	0x00000080


	//   ....[1]....
        /*0094*/ 	.word	0x00000970


	//   ....[2]....
        /*0098*/ 	.word	0x00000c00


	//   ....[3]....
        /*009c*/ 	.word	0x00000c20


	//----- nvinfo : EIATTR_CRS_STACK_SIZE
	.align		4
.L_73:
        /*00a0*/ 	.byte	0x04, 0x1e
        /*00a2*/ 	.short	(.L_75 - .L_74)
.L_74:
        /*00a4*/ 	.word	0x00000000


	//----- nvinfo : EIATTR_CBANK_PARAM_SIZE
	.align		4
.L_75:
        /*00a8*/ 	.byte	0x03, 0x19
        /*00aa*/ 	.short	0x0038


	//----- nvinfo : EIATTR_PARAM_CBANK
	.align		4
        /*00ac*/ 	.byte	0x04, 0x0a
        /*00ae*/ 	.short	(.L_77 - .L_76)
	.align		4
.L_76:
        /*00b0*/ 	.word	index@(.nv.constant0.max_to_forward)
        /*00b4*/ 	.short	0x0380
        /*00b6*/ 	.short	0x0038


	//----- nvinfo : EIATTR_SW_WAR
	.align		4
.L_77:
        /*00b8*/ 	.byte	0x04, 0x36
        /*00ba*/ 	.short	(.L_79 - .L_78)
.L_78:
        /*00bc*/ 	.word	0x00000008
.L_79:


//--------------------- .nv.info.fill_with        --------------------------
	.section	.nv.info.fill_with,"",@"SHT_CUDA_INFO"
	.sectionflags	@""
	.align	4


	//----- nvinfo : EIATTR_CUDA_API_VERSION
	.align		4
        /*0000*/ 	.byte	0x04, 0x37
        /*0002*/ 	.short	(.L_81 - .L_80)
.L_80:
        /*0004*/ 	.word	0x00000082


	//----- nvinfo : EIATTR_KPARAM_INFO
	.align		4
.L_81:
        /*0008*/ 	.byte	0x04, 0x17
        /*000a*/ 	.short	(.L_83 - .L_82)
.L_82:
        /*000c*/ 	.word	0x00000000
        /*0010*/ 	.short	0x0002
        /*0012*/ 	.short	0x0010
        /*0014*/ 	.byte	0x00, 0xf0, 0x21, 0x00


	//----- nvinfo : EIATTR_KPARAM_INFO
	.align		4
.L_83:
        /*0018*/ 	.byte	0x04, 0x17
        /*001a*/ 	.short	(.L_85 - .L_84)
.L_84:
        /*001c*/ 	.word	0x00000000
        /*0020*/ 	.short	0x0001
        /*0022*/ 	.short	0x0008
        /*0024*/ 	.byte	0x00, 0xf0, 0x11, 0x00


	//----- nvinfo : EIATTR_KPARAM_INFO
	.align		4
.L_85:
        /*0028*/ 	.byte	0x04, 0x17
        /*002a*/ 	.short	(.L_87 - .L_86)
.L_86:
        /*002c*/ 	.word	0x00000000
        /*0030*/ 	.short	0x0000
        /*0032*/ 	.short	0x0000
        /*0034*/ 	.byte	0x00, 0xf5, 0x21, 0x00


	//----- nvinfo : EIATTR_SPARSE_MMA_MASK
	.align		4
.L_87:
        /*0038*/ 	.byte	0x03, 0x50
        /*003a*/ 	.short	0x0000


	//----- nvinfo : EIATTR_MAXREG_COUNT
	.align		4
        /*003c*/ 	.byte	0x03, 0x1b
        /*003e*/ 	.short	0x00ff


	//----- nvinfo : EIATTR_MERCURY_ISA_VERSION
	.align		4
        /*0040*/ 	.byte	0x03, 0x5f
        /*0042*/ 	.short	0x0101


	//----- nvinfo : EIATTR_VRC_CTA_INIT_COUNT
	.align		4
        /*0044*/ 	.byte	0x02, 0x4a
	.zero		1
	.zero		1


	//----- nvinfo : EIATTR_EXIT_INSTR_OFFSETS
	.align		4
        /*0048*/ 	.byte	0x04, 0x1c
        /*004a*/ 	.short	(.L_89 - .L_88)


	//   ....[0]....
.L_88:
        /*004c*/ 	.word	0x00000080


	//   ....[1]....
        /*0050*/ 	.word	0x000000f0


	//----- nvinfo : EIATTR_CBANK_PARAM_SIZE
	.align		4
.L_89:
        /*0054*/ 	.byte	0x03, 0x19
        /*0056*/ 	.short	0x0018


	//----- nvinfo : EIATTR_PARAM_CBANK
	.align		4
        /*0058*/ 	.byte	0x04, 0x0a
        /*005a*/ 	.short	(.L_91 - .L_90)
	.align		4
.L_90:
        /*005c*/ 	.word	index@(.nv.constant0.fill_with)
        /*0060*/ 	.short	0x0380
        /*0062*/ 	.short	0x0018


	//----- nvinfo : EIATTR_SW_WAR
	.align		4
.L_91:
        /*0064*/ 	.byte	0x04, 0x36
        /*0066*/ 	.short	(.L_93 - .L_92)
.L_92:
        /*0068*/ 	.word	0x00000008
.L_93:


//--------------------- .nv.callgraph             --------------------------
	.section	.nv.callgraph,"",@"SHT_CUDA_CALLGRAPH"
	.align	4
	.sectionentsize	8
	.align		4
        /*0000*/ 	.word	0x00000000
	.align		4
        /*0004*/ 	.word	0xffffffff
	.align		4
        /*0008*/ 	.word	0x00000000
	.align		4
        /*000c*/ 	.word	0xfffffffe
	.align		4
        /*0010*/ 	.word	0x00000000
	.align		4
        /*0014*/ 	.word	0xfffffffd
	.align		4
        /*0018*/ 	.word	0x00000000
	.align		4
        /*001c*/ 	.word	0xfffffffc


//--------------------- .text.max_to_backward     --------------------------
	.section	.text.max_to_backward,"ax",@progbits
	.align	128
        .global         max_to_backward
        .type           max_to_backward,@function
        .size           max_to_backward,(.L_x_25 - max_to_backward)
        .other          max_to_backward,@"STO_CUDA_ENTRY STV_DEFAULT"
max_to_backward:
.text.max_to_backward:
[----:B------:R-:W-:Y:S01]  /*0000*/  LDC R1, c[0x0][0x37c] ;  /* 0x0000df00ff017b82 */ /* 0x000fe20000000800 */
[----:B------:R-:W0:Y:S07]  /*0010*/  S2R R3, SR_TID.X ;  /* 0x0000000000037919 */ /* 0x000e2e0000002100 */
[----:B------:R-:W0:Y:S01]  /*0020*/  S2UR UR4, SR_CTAID.X ;  /* 0x00000000000479c3 */ /* 0x000e220000002500 */
[----:B------:R-:W1:Y:S07]  /*0030*/  LDCU.64 UR6, c[0x0][0x380] ;  /* 0x00007000ff0677ac */ /* 0x000e6e0008000a00 */
[----:B------:R-:W0:Y:S02]  /*0040*/  LDC R0, c[0x0][0x360] ;  /* 0x0000d800ff007b82 */ /* 0x000e240000000800 */
[----:B0-----:R-:W-:-:S05]  /*0050*/  IMAD R0, R0, UR4, R3 ;  /* 0x0000000400007c24 */ /* 0x001fca000f8e0203 */
[----:B-1----:R-:W-:-:S04]  /*0060*/  ISETP.GE.U32.AND P0, PT, R0, UR6, PT ;  /* 0x0000000600007c0c */ /* 0x002fc8000bf06070 */
[----:B------:R-:W-:-:S13]  /*0070*/  ISETP.GE.U32.AND.EX P0, PT, RZ, UR7, PT, P0 ;  /* 0x00000007ff007c0c */ /* 0x000fda000bf06100 */
[----:B------:R-:W-:Y:S05]  /*0080*/  @P0 EXIT ;  /* 0x000000000000094d */ /* 0x000fea0003800000 */
[----:B------:R-:W0:Y:S01]  /*0090*/  LDCU.64 UR8, c[0x0][0x388] ;  /* 0x00007100ff0877ac */ /* 0x000e220008000a00 */
[----:B------:R-:W-:Y:S01]  /*00a0*/  IMAD.MOV.U32 R7, RZ, RZ, RZ ;  /* 0x000000ffff077224 */ /* 0x000fe200078e00ff */
[----:B------:R-:W1:Y:S01]  /*00b0*/  LDCU.64 UR12, c[0x0][0x358] ;  /* 0x00006b00ff0c77ac */ /* 0x000e620008000a00 */
[----:B------:R-:W-:Y:S01]  /*00c0*/  UMOV UR5, URZ ;  /* 0x000000ff00057c82 */ /* 0x000fe20008000000 */
[----:B0-----:R-:W-:-:S04]  /*00d0*/  UISETP.NE.U32.AND UP0, UPT, UR8, URZ, UPT ;  /* 0x000000ff0800728c */ /* 0x001fc8000bf05070 */
[----:B------:R-:W-:-:S09]  /*00e0*/  UISETP.NE.AND.EX UP0, UPT, UR9, URZ, UPT, UP0 ;  /* 0x000000ff0900728c */ /* 0x000fd2000bf05300 */
[----:B-1----:R-:W-:Y:S05]  /*00f0*/  BRA.U !UP0, `(.L_x_0) ;  /* 0x0000000508487547 */ /* 0x002fea000b800000 */
[----:B------:R-:W-:Y:S01]  /*0100*/  IMAD.MOV.U32 R7, RZ, RZ, RZ ;  /* 0x000000ffff077224 */ /* 0x000fe200078e00ff */
[----:B------:R-:W0:Y:S01]  /*0110*/  LDCU.64 UR10, c[0x0][0x388] ;  /* 0x00007100ff0a77ac */ /* 0x000e220008000a00 */
[----:B------:R-:W1:Y:S01]  /*0120*/  LDCU.64 UR16, c[0x0][0x398] ;  /* 0x00007300ff1077ac */ /* 0x000e620008000a00 */
[----:B------:R-:W2:Y:S01]  /*0130*/  LDCU.64 UR18, c[0x0][0x3b0] ;  /* 0x00007600ff1277ac */ /* 0x000ea20008000a00 */
[----:B------:R-:W-:Y:S01]  /*0140*/  UMOV UR4, URZ ;  /* 0x000000ff00047c82 */ /* 0x000fe20008000000 */
[----:B------:R-:W-:Y:S01]  /*0150*/  UMOV UR6, URZ ;  /* 0x000000ff00067c82 */ /* 0x000fe20008000000 */
[----:B------:R-:W-:-:S05]  /*0160*/  UMOV UR7, URZ ;  /* 0x000000ff00077c82 */ /* 0x000fca0008000000 */
.L_x_5:
[----:B------:R-:W-:Y:S02]  /*0170*/  USHF.L.U32 UR8, UR6, 0x3, URZ ;  /* 0x0000000306087899 */ /* 0x000fe400080006ff */
[----:B------:R-:W-:Y:S02]  /*0180*/  USHF.L.U64.HI UR9, UR6, 0x3, UR7 ;  /* 0x0000000306097899 */ /* 0x000fe40008010207 */
[----:B--2---:R-:W-:-:S04]  /*0190*/  UIADD3 UR6, UP0, UPT, UR8, UR18, URZ ;  /* 0x0000001208067290 */ /* 0x004fc8000ff1e0ff */
[----:B------:R-:W-:Y:S02]  /*01a0*/  UIADD3.X UR14, UPT, UPT, UR9, UR19, URZ, UP0, !UPT ;  /* 0x00000013090e7290 */ /* 0x000fe400087fe4ff */
[----:B------:R-:W-:-:S04]  /*01b0*/  MOV R10, UR6 ;  /* 0x00000006000a7c02 */ /* 0x000fc80008000f00 */
[----:B------:R-:W-:-:S06]  /*01c0*/  IMAD.U32 R11, RZ, RZ, UR14 ;  /* 0x0000000eff0b7e24 */ /* 0x000fcc000f8e00ff */
[----:B------:R-:W2:Y:S01]  /*01d0*/  LDG.E.64 R10, desc[UR12][R10.64] ;  /* 0x0000000c0a0a7981 */ /* 0x000ea2000c1e1b00 */
[----:B-1----:R-:W-:-:S04]  /*01e0*/  UIADD3 UR6, UP0, UPT, UR8, UR16, URZ ;  /* 0x0000001008067290 */ /* 0x002fc8000ff1e0ff */
[----:B------:R-:W-:Y:S02]  /*01f0*/  UIADD3.X UR8, UPT, UPT, UR9, UR17, URZ, UP0, !UPT ;  /* 0x0000001109087290 */ /* 0x000fe400087fe4ff */
[----:B------:R-:W-:-:S04]  /*0200*/  IMAD.U32 R2, RZ, RZ, UR6 ;  /* 0x00000006ff027e24 */ /* 0x000fc8000f8e00ff */
[----:B------:R-:W-:-:S06]  /*0210*/  MOV R3, UR8 ;  /* 0x0000000800037c02 */ /* 0x000fcc0008000f00 */
[----:B------:R-:W5:Y:S01]  /*0220*/  LDG.E.64 R2, desc[UR12][R2.64] ;  /* 0x0000000c02027981 */ /* 0x000f62000c1e1b00 */
[----:B------:R-:W-:Y:S01]  /*0230*/  IMAD.MOV.U32 R4, RZ, RZ, RZ ;  /* 0x000000ffff047224 */ /* 0x000fe200078e00ff */
[----:B--2---:R-:W-:-:S04]  /*0240*/  ISETP.NE.U32.AND P0, PT, R10, RZ, PT ;  /* 0x000000ff0a00720c */ /* 0x004fc80003f05070 */
[----:B------:R-:W-:-:S13]  /*0250*/  ISETP.NE.AND.EX P0, PT, R11, RZ, PT, P0 ;  /* 0x000000ff0b00720c */ /* 0x000fda0003f05300 */
[----:B------:R-:W-:Y:S05]  /*0260*/  @!P0 BRA `(.L_x_1) ;  /* 0x0000000000cc8947 */ /* 0x000fea0003800000 */
[----:B------:R-:W-:-:S13]  /*0270*/  ISETP.NE.U32.AND P0, PT, R11, RZ, PT ;  /* 0x000000ff0b00720c */ /* 0x000fda0003f05070 */
[----:B------:R-:W-:Y:S05]  /*0280*/  @P0 BRA `(.L_x_2) ;  /* 0x0000000000500947 */ /* 0x000fea0003800000 */
[----:B------:R-:W1:Y:S01]  /*0290*/  I2F.U32.RP R6, R10 ;  /* 0x0000000a00067306 */ /* 0x000e620000209000 */
[----:B------:R-:W-:Y:S02]  /*02a0*/  IADD3 R9, PT, PT, RZ, -R10, RZ ;  /* 0x8000000aff097210 */ /* 0x000fe40007ffe0ff */
[----:B------:R-:W-:-:S05]  /*02b0*/  ISETP.NE.U32.AND P2, PT, R10, RZ, PT ;  /* 0x000000ff0a00720c */ /* 0x000fca0003f45070 */
[----:B-1----:R-:W1:Y:S02]  /*02c0*/  MUFU.RCP R6, R6 ;  /* 0x0000000600067308 */ /* 0x002e640000001000 */
[----:B-1----:R-:W-:-:S06]  /*02d0*/  VIADD R4, R6, 0xffffffe ;  /* 0x0ffffffe06047836 */ /* 0x002fcc0000000000 */
[----:B------:R1:W2:Y:S02]  /*02e0*/  F2I.FTZ.U32.TRUNC.NTZ R5, R4 ;  /* 0x0000000400057305 */ /* 0x0002a4000021f000 */
[----:B-1----:R-:W-:Y:S02]  /*02f0*/  IMAD.MOV.U32 R4, RZ, RZ, RZ ;  /* 0x000000ffff047224 */ /* 0x002fe400078e00ff */
[----:B--2---:R-:W-:-:S04]  /*0300*/  IMAD R9, R9, R5, RZ ;  /* 0x0000000509097224 */ /* 0x004fc800078e02ff */
[----:B------:R-:W-:-:S06]  /*0310*/  IMAD.HI.U32 R5, R5, R9, R4 ;  /* 0x0000000905057227 */ /* 0x000fcc00078e0004 */
[----:B------:R-:W-:-:S04]  /*0320*/  IMAD.HI.U32 R4, R5, R0, RZ ;  /* 0x0000000005047227 */ /* 0x000fc800078e00ff */
[----:B------:R-:W-:-:S04]  /*0330*/  IMAD.MOV R5, RZ, RZ, -R4 ;  /* 0x000000ffff057224 */ /* 0x000fc800078e0a04 */
[----:B------:R-:W-:-:S05]  /*0340*/  IMAD R5, R10, R5, R0 ;  /* 0x000000050a057224 */ /* 0x000fca00078e0200 */
[----:B------:R-:W-:-:S13]  /*0350*/  ISETP.GE.U32.AND P0, PT, R5, R10, PT ;  /* 0x0000000a0500720c */ /* 0x000fda0003f06070 */
[----:B------:R-:W-:Y:S01]  /*0360*/  @P0 IADD3 R5, PT, PT, -R10, R5, RZ ;  /* 0x000000050a050210 */ /* 0x000fe20007ffe1ff */
[----:B------:R-:W-:-:S03]  /*0370*/  @P0 VIADD R4, R4, 0x1 ;  /* 0x0000000104040836 */ /* 0x000fc60000000000 */
[----:B------:R-:W-:Y:S01]  /*0380*/  ISETP.GE.U32.AND P1, PT, R5, R10, PT ;  /* 0x0000000a0500720c */ /* 0x000fe20003f26070 */
[----:B------:R-:W-:-:S12]  /*0390*/  HFMA2 R5, -RZ, RZ, 0, 0 ;  /* 0x00000000ff057431 */ /* 0x000fd800000001ff */
[----:B------:R-:W-:Y:S01]  /*03a0*/  @P1 VIADD R4, R4, 0x1 ;  /* 0x0000000104041836 */ /* 0x000fe20000000000 */
[----:B------:R-:W-:Y:S01]  /*03b0*/  @!P2 LOP3.LUT R4, RZ, R10, RZ, 0x33, !PT ;  /* 0x0000000aff04a212 */ /* 0x000fe200078e33ff */
[----:B------:R-:W-:Y:S06]  /*03c0*/  BRA `(.L_x_3) ;  /* 0x0000000000147947 */ /* 0x000fec0003800000 */
.L_x_2:
[----:B------:R-:W-:Y:S01]  /*03d0*/  IMAD.MOV.U32 R12, RZ, RZ, R0 ;  /* 0x000000ffff0c7224 */ /* 0x000fe200078e0000 */
[----:B------:R-:W-:-:S07]  /*03e0*/  MOV R6, 0x400 ;  /* 0x0000040000067802 */ /* 0x000fce0000000f00 */
[----:B0----5:R-:W-:Y:S05]  /*03f0*/  CALL.REL.NOINC `($__internal_0_$__cuda_sm20_div_u64) ;  /* 0x0000000800087944 */ /* 0x021fea0003c00000 */
[----:B------:R-:W-:Y:S01]  /*0400*/  IMAD.MOV.U32 R4, RZ, RZ, R10 ;  /* 0x000000ffff047224 */ /* 0x000fe200078e000a */
[----:B------:R-:W-:-:S07]  /*0410*/  MOV R5, R11 ;  /* 0x0000000b00057202 */ /* 0x000fce0000000f00 */
.L_x_3:
[----:B-----5:R-:W-:-:S13]  /*0420*/  ISETP.NE.U32.AND P0, PT, R3, RZ, PT ;  /* 0x000000ff0300720c */ /* 0x020fda0003f05070 */
[----:B------:R-:W-:Y:S05]  /*0430*/  @P0 BRA `(.L_x_4) ;  /* 0x00000000004c0947 */ /* 0x000fea0003800000 */
[----:B------:R-:W1:Y:S01]  /*0440*/  I2F.U32.RP R5, R2 ;  /* 0x0000000200057306 */ /* 0x000e620000209000 */
[----:B------:R-:W-:Y:S01]  /*0450*/  IMAD.MOV R11, RZ, RZ, -R2 ;  /* 0x000000ffff0b7224 */ /* 0x000fe200078e0a02 */
[----:B------:R-:W-:-:S06]  /*0460*/  ISETP.NE.U32.AND P1, PT, R2, RZ, PT ;  /* 0x000000ff0200720c */ /* 0x000fcc0003f25070 */
[----:B-1----:R-:W1:Y:S02]  /*0470*/  MUFU.RCP R5, R5 ;  /* 0x0000000500057308 */ /* 0x002e640000001000 */
[----:B-1----:R-:W-:-:S06]  /*0480*/  VIADD R8, R5, 0xffffffe ;  /* 0x0ffffffe05087836 */ /* 0x002fcc0000000000 */
[----:B------:R1:W2:Y:S02]  /*0490*/  F2I.FTZ.U32.TRUNC.NTZ R9, R8 ;  /* 0x0000000800097305 */ /* 0x0002a4000021f000 */
[----:B-1----:R-:W-:Y:S02]  /*04a0*/  HFMA2 R8, -RZ, RZ, 0, 0 ;  /* 0x00000000ff087431 */ /* 0x002fe400000001ff */
[----:B--2---:R-:W-:-:S04]  /*04b0*/  IMAD R11, R11, R9, RZ ;  /* 0x000000090b0b7224 */ /* 0x004fc800078e02ff */
[----:B------:R-:W-:-:S06]  /*04c0*/  IMAD.HI.U32 R9, R9, R11, R8 ;  /* 0x0000000b09097227 */ /* 0x000fcc00078e0008 */
[----:B------:R-:W-:-:S04]  /*04d0*/  IMAD.HI.U32 R9, R9, R4, RZ ;  /* 0x0000000409097227 */ /* 0x000fc800078e00ff */
[----:B------:R-:W-:-:S04]  /*04e0*/  IMAD.MOV R9, RZ, RZ, -R9 ;  /* 0x000000ffff097224 */ /* 0x000fc800078e0a09 */
[----:B------:R-:W-:-:S05]  /*04f0*/  IMAD R9, R2, R9, R4 ;  /* 0x0000000902097224 */ /* 0x000fca00078e0204 */
[----:B------:R-:W-:-:S13]  /*0500*/  ISETP.GE.U32.AND P0, PT, R9, R2, PT ;  /* 0x000000020900720c */ /* 0x000fda0003f06070 */
[----:B------:R-:W-:-:S05]  /*0510*/  @P0 IMAD.IADD R9, R9, 0x1, -R2 ;  /* 0x0000000109090824 */ /* 0x000fca00078e0a02 */
[----:B------:R-:W-:-:S13]  /*0520*/  ISETP.GE.U32.AND P0, PT, R9, R2, PT ;  /* 0x000000020900720c */ /* 0x000fda0003f06070 */
[----:B------:R-:W-:Y:S02]  /*0530*/  @P0 IADD3 R9, PT, PT, -R2, R9, RZ ;  /* 0x0000000902090210 */ /* 0x000fe40007ffe1ff */
[----:B------:R-:W-:-:S05]  /*0540*/  @!P1 LOP3.LUT R9, RZ, R2, RZ, 0x33, !PT ;  /* 0x00000002ff099212 */ /* 0x000fca00078e33ff */
[----:B------:R-:W-:Y:S01]  /*0550*/  IMAD.MOV.U32 R4, RZ, RZ, R9 ;  /* 0x000000ffff047224 */ /* 0x000fe200078e0009 */
[----:B------:R-:W-:Y:S06]  /*0560*/  BRA `(.L_x_1) ;  /* 0x00000000000c7947 */ /* 0x000fec0003800000 */
.L_x_4:
[----:B------:R-:W-:-:S07]  /*0570*/  MOV R6, 0x590 ;  /* 0x0000059000067802 */ /* 0x000fce0000000f00 */
[----:B0-----:R-:W-:Y:S05]  /*0580*/  CALL.REL.NOINC `($__internal_1_$__cuda_sm20_rem_u64) ;  /* 0x0000000800b47944 */ /* 0x001fea0003c00000 */
[----:B------:R-:W-:-:S07]  /*0590*/  IMAD.MOV.U32 R4, RZ, RZ, R8 ;  /* 0x000000ffff047224 */ /* 0x000fce00078e0008 */
.L_x_1:
[----:B------:R-:W-:Y:S01]  /*05a0*/  UIADD3 UR6, UPT, UPT, UR4, 0x1, URZ ;  /* 0x0000000104067890 */ /* 0x000fe2000fffe0ff */
[----:B-----5:R-:W-:Y:S01]  /*05b0*/  IMAD R7, R2, R7, R4 ;  /* 0x0000000702077224 */ /* 0x020fe200078e0204 */
[----:B0-----:R-:W-:Y:S01]  /*05c0*/  UMOV UR8, UR10 ;  /* 0x0000000a00087c82 */ /* 0x001fe20008000000 */
[----:B------:R-:W-:Y:S01]  /*05d0*/  UMOV UR9, UR11 ;  /* 0x0000000b00097c82 */ /* 0x000fe20008000000 */
[----:B------:R-:W-:-:S03]  /*05e0*/  UISETP.GE.U32.AND UP0, UPT, UR6, UR8, UPT ;  /* 0x000000080600728c */ /* 0x000fc6000bf06070 */
[----:B------:R-:W-:Y:S01]  /*05f0*/  UMOV UR4, UR6 ;  /* 0x0000000600047c82 */ /* 0x000fe20008000000 */
[----:B------:R-:W-:-:S09]  /*0600*/  UISETP.GE.U32.AND.EX UP0, UPT, URZ, UR9, UPT, UP0 ;  /* 0x00000009ff00728c */ /* 0x000fd2000bf06100 */
[----:B------:R-:W-:Y:S05]  /*0610*/  BRA.U !UP0, `(.L_x_5) ;  /* 0xfffffff908d47547 */ /* 0x000fea000b83ffff */
.L_x_0:
[----:B------:R-:W-:Y:S01]  /*0620*/  UISETP.NE.U32.AND UP0, UPT, UR8, URZ, UPT ;  /* 0x000000ff0800728c */ /* 0x000fe2000bf05070 */
[----:B------:R-:W-:-:S03]  /*0630*/  CS2R R4, SRZ ;  /* 0x0000000000047805 */ /* 0x000fc6000001ff00 */
[----:B------:R-:W-:-:S09]  /*0640*/  UISETP.NE.AND.EX UP0, UPT, UR9, URZ, UPT, UP0 ;  /* 0x000000ff0900728c */ /* 0x000fd2000bf05300 */
[----:B------:R-:W-:Y:S05]  /*0650*/  BRA.U !UP0, `(.L_x_6) ;  /* 0x0000000108f87547 */ /* 0x000fea000b800000 */
[----:B------:R-:W0:Y:S01]  /*0660*/  LDC.64 R2, c[0x0][0x3c8] ;  /* 0x0000f200ff027b82 */ /* 0x000e220000000a00 */
[----:B------:R-:W-:Y:S01]  /*0670*/  MOV R14, RZ ;  /* 0x000000ff000e7202 */ /* 0x000fe20000000f00 */
[----:B------:R-:W1:Y:S01]  /*0680*/  LDCU.64 UR10, c[0x0][0x388] ;  /* 0x00007100ff0a77ac */ /* 0x000e620008000a00 */
[----:B------:R-:W2:Y:S01]  /*0690*/  LDCU.64 UR8, c[0x0][0x398] ;  /* 0x00007300ff0877ac */ /* 0x000ea20008000a00 */
[----:B------:R-:W-:-:S05]  /*06a0*/  UMOV UR4, URZ ;  /* 0x000000ff00047c82 */ /* 0x000fca0008000000 */
.L_x_9:
[----:B------:R-:W-:Y:S02]  /*06b0*/  LOP3.LUT R13, RZ, R4, RZ, 0x33, !PT ;  /* 0x00000004ff0d7212 */ /* 0x000fe400078e33ff */
[----:B------:R-:W-:Y:S02]  /*06c0*/  LOP3.LUT R6, RZ, R5, RZ, 0x33, !PT ;  /* 0x00000005ff067212 */ /* 0x000fe400078e33ff */
[----:B-1----:R-:W-:-:S04]  /*06d0*/  IADD3 R13, P0, PT, R13, UR10, RZ ;  /* 0x0000000a0d0d7c10 */ /* 0x002fc8000ff1e0ff */
[----:B------:R-:W-:Y:S01]  /*06e0*/  IADD3.X R6, PT, PT, R6, UR11, RZ, P0, !PT ;  /* 0x0000000b06067c10 */ /* 0x000fe200087fe4ff */
[----:B------:R-:W-:-:S03]  /*06f0*/  IMAD.SHL.U32 R4, R13, 0x8, RZ ;  /* 0x000000080d047824 */ /* 0x000fc600078e00ff */
[----:B------:R-:W-:Y:S02]  /*0700*/  SHF.L.U64.HI R5, R13, 0x3, R6 ;  /* 0x000000030d057819 */ /* 0x000fe40000010206 */
[----:B------:R-:W-:Y:S02]  /*0710*/  LOP3.LUT R4, R4, 0xfffffff8, RZ, 0xc0, !PT ;  /* 0xfffffff804047812 */ /* 0x000fe400078ec0ff */
[----:B------:R-:W-:Y:S02]  /*0720*/  LOP3.LUT R5, R5, 0x7, RZ, 0xc0, !PT ;  /* 0x0000000705057812 */ /* 0x000fe400078ec0ff */
[----:B--2---:R-:W-:-:S04]  /*0730*/  IADD3 R4, P0, PT, R4, UR8, RZ ;  /* 0x0000000804047c10 */ /* 0x004fc8000ff1e0ff */
[----:B------:R-:W-:-:S06]  /*0740*/  IADD3.X R5, PT, PT, R5, UR9, RZ, P0, !PT ;  /* 0x0000000905057c10 */ /* 0x000fcc00087fe4ff */
[----:B------:R-:W2:Y:S02]  /*0750*/  LDG.E.64 R4, desc[UR12][R4.64] ;  /* 0x0000000c04047981 */ /* 0x000ea4000c1e1b00 */
[----:B--2---:R-:W-:-:S13]  /*0760*/  ISETP.NE.U32.AND P0, PT, R5, RZ, PT ;  /* 0x000000ff0500720c */ /* 0x004fda0003f05070 */
        /* <DEDUP_REMOVED lines=16> */
[----:B------:R-:W-:-:S13]  /*0870*/  ISETP.GE.U32.AND P1, PT, R9, R4, PT ;  /* 0x000000040900720c */ /* 0x000fda0003f26070 */
[----:B------:R-:W-:Y:S01]  /*0880*/  @P1 VIADD R6, R6, 0x1 ;  /* 0x0000000106061836 */ /* 0x000fe20000000000 */
[----:B------:R-:W-:-:S04]  /*0890*/  @!P2 LOP3.LUT R6, RZ, R4, RZ, 0x33, !PT ;  /* 0x00000004ff06a212 */ /* 0x000fc800078e33ff */
[----:B------:R-:W-:-:S05]  /*08a0*/  IADD3 R5, PT, PT, -R6, RZ, RZ ;  /* 0x000000ff06057210 */ /* 0x000fca0007ffe1ff */
[----:B------:R-:W-:Y:S01]  /*08b0*/  IMAD R4, R4, R5, R7 ;  /* 0x0000000504047224 */ /* 0x000fe200078e0207 */
[----:B------:R-:W-:Y:S06]  /*08c0*/  BRA `(.L_x_8) ;  /* 0x0000000000207947 */ /* 0x000fec0003800000 */
.L_x_7:
[----:B------:R-:W-:Y:S01]  /*08d0*/  IMAD.MOV.U32 R12, RZ, RZ, R7 ;  /* 0x000000ffff0c7224 */ /* 0x000fe200078e0007 */
[----:B------:R-:W-:Y:S01]  /*08e0*/  MOV R11, R5 ;  /* 0x00000005000b7202 */ /* 0x000fe20000000f00 */
[----:B------:R-:W-:Y:S01]  /*08f0*/  IMAD.MOV.U32 R10, RZ, RZ, R4 ;  /* 0x000000ffff0a7224 */ /* 0x000fe200078e0004 */
[----:B------:R-:W-:-:S07]  /*0900*/  MOV R6, 0x920 ;  /* 0x0000092000067802 */ /* 0x000fce0000000f00 */
[----:B0-----:R-:W-:Y:S05]  /*0910*/  CALL.REL.NOINC `($__internal_0_$__cuda_sm20_div_u64) ;  /* 0x0000000000c07944 */ /* 0x001fea0003c00000 */
[--C-:B------:R-:W-:Y:S02]  /*0920*/  IMAD.MOV R5, RZ, RZ, -R10.reuse ;  /* 0x000000ffff057224 */ /* 0x100fe400078e0a0a */
[----:B------:R-:W-:Y:S02]  /*0930*/  IMAD.MOV.U32 R6, RZ, RZ, R10 ;  /* 0x000000ffff067224 */ /* 0x000fe400078e000a */
[----:B------:R-:W-:-:S07]  /*0940*/  IMAD R4, R4, R5, R7 ;  /* 0x0000000504047224 */ /* 0x000fce00078e0207 */
.L_x_8:
[----:B0-----:R-:W-:-:S04]  /*0950*/  LEA R8, P0, R13, R2, 0x3 ;  /* 0x000000020d087211 */ /* 0x001fc800078018ff */
[----:B------:R-:W-:-:S06]  /*0960*/  LEA.HI.X R9, R13, R3, RZ, 0x3, P0 ;  /* 0x000000030d097211 */ /* 0x000fcc00000f1cff */
[----:B------:R-:W2:Y:S01]  /*0970*/  LDG.E R9, desc[UR12][R8.64] ;  /* 0x0000000c08097981 */ /* 0x000ea2000c1e1900 */
[----:B------:R-:W-:Y:S01]  /*0980*/  UIADD3 UR6, UPT, UPT, UR4, 0x1, URZ ;  /* 0x0000000104067890 */ /* 0x000fe2000fffe0ff */
[----:B------:R-:W-:Y:S01]  /*0990*/  MOV R7, R6 ;  /* 0x0000000600077202 */ /* 0x000fe20000000f00 */
[----:B------:R-:W-:Y:S02]  /*09a0*/  UMOV UR7, URZ ;  /* 0x000000ff00077c82 */ /* 0x000fe40008000000 */
[----:B------:R-:W-:Y:S01]  /*09b0*/  UISETP.GE.U32.AND UP0, UPT, UR6, UR10, UPT ;  /* 0x0000000a0600728c */ /* 0x000fe2000bf06070 */
[----:B------:R-:W-:Y:S02]  /*09c0*/  IMAD.U32 R5, RZ, RZ, UR7 ;  /* 0x00000007ff057e24 */ /* 0x000fe4000f8e00ff */
[----:B------:R-:W-:Y:S01]  /*09d0*/  UMOV UR4, UR6 ;  /* 0x0000000600047c82 */ /* 0x000fe20008000000 */
[----:B------:R-:W-:Y:S01]  /*09e0*/  UISETP.GE.U32.AND.EX UP0, UPT, URZ, UR11, UPT, UP0 ;  /* 0x0000000bff00728c */ /* 0x000fe2000bf06100 */
[----:B--2---:R-:W-:-:S02]  /*09f0*/  IMAD R14, R9, R4, R14 ;  /* 0x00000004090e7224 */ /* 0x004fc400078e020e */
[----:B------:R-:W-:-:S06]  /*0a00*/  IMAD.U32 R4, RZ, RZ, UR6 ;  /* 0x00000006ff047e24 */ /* 0x000fcc000f8e00ff */
[----:B------:R-:W-:Y:S05]  /*0a10*/  BRA.U !UP0, `(.L_x_9) ;  /* 0xfffffffd08247547 */ /* 0x000fea000b83ffff */
[----:B------:R-:W-:Y:S01]  /*0a20*/  MOV R4, R14 ;  /* 0x0000000e00047202 */ /* 0x000fe20000000f00 */
[----:B------:R-:W-:-:S07]  /*0a30*/  IMAD.MOV.U32 R5, RZ, RZ, RZ ;  /* 0x000000ffff057224 */ /* 0x000fce00078e00ff */
.L_x_6:
[----:B------:R-:W0:Y:S01]  /*0a40*/  LDCU.64 UR8, c[0x0][0x3b8] ;  /* 0x00007700ff0877ac */ /* 0x000e220008000a00 */
[----:B------:R-:W-:Y:S01]  /*0a50*/  IMAD.SHL.U32 R9, R4, 0x4, RZ ;  /* 0x0000000404097824 */ /* 0x000fe200078e00ff */
[----:B------:R-:W-:Y:S01]  /*0a60*/  SHF.L.U32 R6, R0, 0x2, RZ ;  /* 0x0000000200067819 */ /* 0x000fe200000006ff */
[----:B------:R-:W1:Y:S01]  /*0a70*/  LDCU.64 UR6, c[0x0][0x3a0] ;  /* 0x00007400ff0677ac */ /* 0x000e620008000a00 */
[----:B------:R-:W-:Y:S02]  /*0a80*/  SHF.L.U64.HI R8, R4, 0x2, R5 ;  /* 0x0000000204087819 */ /* 0x000fe40000010205 */
[----:B------:R-:W-:Y:S01]  /*0a90*/  SHF.R.U32.HI R0, RZ, 0x1e, R0 ;  /* 0x0000001eff007819 */ /* 0x000fe20000011600 */
[----:B------:R-:W2:Y:S01]  /*0aa0*/  LDCU UR4, c[0x0][0x390] ;  /* 0x00007200ff0477ac */ /* 0x000ea20008000800 */
[----:B0-----:R-:W-:Y:S02]  /*0ab0*/  IADD3 R4, P1, PT, R9, UR8, RZ ;  /* 0x0000000809047c10 */ /* 0x001fe4000ff3e0ff */
[----:B-1----:R-:W-:-:S02]  /*0ac0*/  IADD3 R2, P0, PT, R6, UR6, RZ ;  /* 0x0000000606027c10 */ /* 0x002fc4000ff1e0ff */
[----:B------:R-:W-:Y:S02]  /*0ad0*/  IADD3.X R5, PT, PT, R8, UR9, RZ, P1, !PT ;  /* 0x0000000908057c10 */ /* 0x000fe40008ffe4ff */
[----:B------:R-:W-:Y:S01]  /*0ae0*/  IADD3.X R3, PT, PT, R0, UR7, RZ, P0, !PT ;  /* 0x0000000700037c10 */ /* 0x000fe200087fe4ff */
[----:B------:R-:W0:Y:S03]  /*0af0*/  LDCU.64 UR6, c[0x0][0x3a8] ;  /* 0x00007500ff0677ac */ /* 0x000e260008000a00 */
[----:B------:R-:W3:Y:S04]  /*0b00*/  LDG.E R5, desc[UR12][R4.64] ;  /* 0x0000000c04057981 */ /* 0x000ee8000c1e1900 */
[----:B------:R-:W3:Y:S01]  /*0b10*/  LDG.E R2, desc[UR12][R2.64] ;  /* 0x0000000c02027981 */ /* 0x000ee2000c1e1900 */
[----:B0-----:R-:W-:-:S04]  /*0b20*/  IADD3 R6, P1, PT, R6, UR6, RZ ;  /* 0x0000000606067c10 */ /* 0x001fc8000ff3e0ff */
[----:B------:R-:W-:Y:S02]  /*0b30*/  IADD3.X R7, PT, PT, R0, UR7, RZ, P1, !PT ;  /* 0x0000000700077c10 */ /* 0x000fe40008ffe4ff */
[----:B---3--:R-:W-:-:S13]  /*0b40*/  FSETP.NEU.AND P0, PT, R2, R5, PT ;  /* 0x000000050200720b */ /* 0x008fda0003f0d000 */
[----:B------:R-:W0:Y:S02]  /*0b50*/  @!P0 LDC.64 R10, c[0x0][0x3c0] ;  /* 0x0000f000ff0a8b82 */ /* 0x000e240000000a00 */
[----:B0-----:R-:W-:-:S05]  /*0b60*/  @!P0 IADD3 R10, P1, PT, R9, R10, RZ ;  /* 0x0000000a090a8210 */ /* 0x001fca0007f3e0ff */
[----:B------:R-:W-:Y:S02]  /*0b70*/  @!P0 IMAD.X R11, R8, 0x1, R11, P1 ;  /* 0x00000001080b8824 */ /* 0x000fe400008e060b */
[----:B------:R-:W3:Y:S04]  /*0b80*/  LDG.E R8, desc[UR12][R6.64] ;  /* 0x0000000c06087981 */ /* 0x000ee8000c1e1900 */
[----:B------:R-:W4:Y:S01]  /*0b90*/  @!P0 LDG.E R10, desc[UR12][R10.64] ;  /* 0x0000000c0a0a8981 */ /* 0x000f22000c1e1900 */
[----:B------:R-:W-:Y:S01]  /*0ba0*/  CS2R R2, SRZ ;  /* 0x0000000000027805 */ /* 0x000fe2000001ff00 */
[----:B--2---:R-:W-:Y:S08]  /*0bb0*/  F2F.F64.F32 R4, UR4 ;  /* 0x0000000400047d10 */ /* 0x004ff00008201800 */
[----:B---3--:R-:W-:Y:S08]  /*0bc0*/  F2F.F64.F32 R8, R8 ;  /* 0x0000000800087310 */ /* 0x008ff00000201800 */
[----:B----4-:R-:W0:Y:S02]  /*0bd0*/  @!P0 F2F.F64.F32 R2, R10 ;  /* 0x0000000a00028310 */ /* 0x010e240000201800 */
[----:B0-----:R-:W-:-:S10]  /*0be0*/  DFMA R2, R4, R2, R8 ;  /* 0x000000020402722b */ /* 0x001fd40000000008 */
[----:B------:R-:W0:Y:S02]  /*0bf0*/  F2F.F32.F64 R3, R2 ;  /* 0x0000000200037310 */ /* 0x000e240000301000 */
[----:B0-----:R-:W-:Y:S01]  /*0c00*/  STG.E desc[UR12][R6.64], R3 ;  /* 0x0000000306007986 */ /* 0x001fe2000c10190c */
[----:B------:R-:W-:Y:S05]  /*0c10*/  EXIT ;  /* 0x000000000000794d */ /* 0x000fea0003800000 */
        .weak           $__internal_0_$__cuda_sm20_div_u64
        .type           $__internal_0_$__cuda_sm20_div_u64,@function
        .size           $__internal_0_$__cuda_sm20_div_u64,($__internal_1_$__cuda_sm20_rem_u64 - $__internal_0_$__cuda_sm20_div_u64)
$__internal_0_$__cuda_sm20_div_u64:
[----:B------:R-:W0:Y:S08]  /*0c20*/  I2F.U64.RP R15, R10 ;  /* 0x0000000a000f7312 */ /* 0x000e300000309000 */
[----:B0-----:R-:W0:Y:S02]  /*0c30*/  MUFU.RCP R15, R15 ;  /* 0x0000000f000f7308 */ /* 0x001e240000001000 */
[----:B0-----:R-:W-:-:S06]  /*0c40*/  VIADD R8, R15, 0x1ffffffe ;  /* 0x1ffffffe0f087836 */ /* 0x001fcc0000000000 */
[----:B------:R-:W0:Y:S02]  /*0c50*/  F2I.U64.TRUNC R8, R8 ;  /* 0x0000000800087311 */ /* 0x000e24000020d800 */
[----:B0-----:R-:W-:-:S04]  /*0c60*/  IMAD.WIDE.U32 R16, R8, R10, RZ ;  /* 0x0000000a08107225 */ /* 0x001fc800078e00ff */
[----:B------:R-:W-:Y:S01]  /*0c70*/  IMAD R17, R8, R11, R17 ;  /* 0x0000000b08117224 */ /* 0x000fe200078e0211 */
[----:B------:R-:W-:-:S03]  /*0c80*/  IADD3 R19, P0, PT, RZ, -R16, RZ ;  /* 0x80000010ff137210 */ /* 0x000fc60007f1e0ff */
[----:B------:R-:W-:Y:S02]  /*0c90*/  IMAD R17, R9, R10, R17 ;  /* 0x0000000a09117224 */ /* 0x000fe400078e0211 */
[----:B------:R-:W-:-:S03]  /*0ca0*/  IMAD.HI.U32 R16, R8, R19, RZ ;  /* 0x0000001308107227 */ /* 0x000fc600078e00ff */
[----:B------:R-:W-:Y:S01]  /*0cb0*/  IADD3.X R21, PT, PT, RZ, ~R17, RZ, P0, !PT ;  /* 0x80000011ff157210 */ /* 0x000fe200007fe4ff */
[----:B------:R-:W-:-:S04]  /*0cc0*/  IMAD.MOV.U32 R17, RZ, RZ, R8 ;  /* 0x000000ffff117224 */ /* 0x000fc800078e0008 */
[----:B------:R-:W-:-:S04]  /*0cd0*/  IMAD.WIDE.U32 R16, P0, R8, R21, R16 ;  /* 0x0000001508107225 */ /* 0x000fc80007800010 */
[C---:B------:R-:W-:Y:S02]  /*0ce0*/  IMAD R23, R9.reuse, R21, RZ ;  /* 0x0000001509177224 */ /* 0x040fe400078e02ff */
[----:B------:R-:W-:-:S04]  /*0cf0*/  IMAD.HI.U32 R16, P1, R9, R19, R16 ;  /* 0x0000001309107227 */ /* 0x000fc80007820010 */
[----:B------:R-:W-:Y:S01]  /*0d00*/  IMAD.HI.U32 R15, R9, R21, RZ ;  /* 0x00000015090f7227 */ /* 0x000fe200078e00ff */
[----:B------:R-:W-:-:S03]  /*0d10*/  IADD3 R17, P2, PT, R23, R16, RZ ;  /* 0x0000001017117210 */ /* 0x000fc60007f5e0ff */
[----:B------:R-:W-:Y:S02]  /*0d20*/  IMAD.X R15, R15, 0x1, R9, P0 ;  /* 0x000000010f0f7824 */ /* 0x000fe400000e0609 */
[----:B------:R-:W-:-:S03]  /*0d30*/  IMAD.WIDE.U32 R8, R17, R10, RZ ;  /* 0x0000000a11087225 */ /* 0x000fc600078e00ff */
[----:B------:R-:W-:Y:S01]  /*0d40*/  IADD3.X R15, PT, PT, RZ, RZ, R15, P2, P1 ;  /* 0x000000ffff0f7210 */ /* 0x000fe200017e240f */
[----:B------:R-:W-:Y:S01]  /*0d50*/  IMAD R9, R17, R11, R9 ;  /* 0x0000000b11097224 */ /* 0x000fe200078e0209 */
[----:B------:R-:W-:-:S03]  /*0d60*/  IADD3 R19, P0, PT, RZ, -R8, RZ ;  /* 0x80000008ff137210 */ /* 0x000fc60007f1e0ff */
[----:B------:R-:W-:Y:S02]  /*0d70*/  IMAD R9, R15, R10, R9 ;  /* 0x0000000a0f097224 */ /* 0x000fe400078e0209 */
[----:B------:R-:W-:-:S03]  /*0d80*/  IMAD.HI.U32 R16, R17, R19, RZ ;  /* 0x0000001311107227 */ /* 0x000fc600078e00ff */
[----:B------:R-:W-:Y:S01]  /*0d90*/  IADD3.X R8, PT, PT, RZ, ~R9, RZ, P0, !PT ;  /* 0x80000009ff087210 */ /* 0x000fe200007fe4ff */
[----:B------:R-:W-:-:S04]  /*0da0*/  IMAD.MOV.U32 R9, RZ, RZ, RZ ;  /* 0x000000ffff097224 */ /* 0x000fc800078e00ff */
[----:B------:R-:W-:-:S04]  /*0db0*/  IMAD.WIDE.U32 R16, P0, R17, R8, R16 ;  /* 0x0000000811107225 */ /* 0x000fc80007800010 */
[C---:B------:R-:W-:Y:S02]  /*0dc0*/  IMAD R18, R15.reuse, R8, RZ ;  /* 0x000000080f127224 */ /* 0x040fe400078e02ff */
[----:B------:R-:W-:-:S04]  /*0dd0*/  IMAD.HI.U32 R17, P1, R15, R19, R16 ;  /* 0x000000130f117227 */ /* 0x000fc80007820010 */
[----:B------:R-:W-:Y:S01]  /*0de0*/  IMAD.HI.U32 R8, R15, R8, RZ ;  /* 0x000000080f087227 */ /* 0x000fe200078e00ff */
[----:B------:R-:W-:-:S03]  /*0df0*/  IADD3 R17, P2, PT, R18, R17, RZ ;  /* 0x0000001112117210 */ /* 0x000fc60007f5e0ff */
[----:B------:R-:W-:Y:S02]  /*0e00*/  IMAD.X R15, R8, 0x1, R15, P0 ;  /* 0x00000001080f7824 */ /* 0x000fe400000e060f */
[----:B------:R-:W-:-:S03]  /*0e10*/  IMAD.HI.U32 R8, R17, R12, RZ ;  /* 0x0000000c11087227 */ /* 0x000fc600078e00ff */
[----:B------:R-:W-:Y:S01]  /*0e20*/  IADD3.X R15, PT, PT, RZ, RZ, R15, P2, P1 ;  /* 0x000000ffff0f7210 */ /* 0x000fe200017e240f */
[----:B------:R-:W-:-:S04]  /*0e30*/  IMAD.WIDE.U32 R8, R17, UR5, R8 ;  /* 0x0000000511087c25 */ /* 0x000fc8000f8e0008 */
[C---:B------:R-:W-:Y:S02]  /*0e40*/  IMAD R17, R15.reuse, UR5, RZ ;  /* 0x000000050f117c24 */ /* 0x040fe4000f8e02ff */
[----:B------:R-:W-:-:S04]  /*0e50*/  IMAD.HI.U32 R8, P0, R15, R12, R8 ;  /* 0x0000000c0f087227 */ /* 0x000fc80007800008 */
[----:B------:R-:W-:Y:S01]  /*0e60*/  IMAD.HI.U32 R15, R15, UR5, RZ ;  /* 0x000000050f0f7c27 */ /* 0x000fe2000f8e00ff */
[----:B------:R-:W-:-:S04]  /*0e70*/  IADD3 R17, P1, PT, R17, R8, RZ ;  /* 0x0000000811117210 */ /* 0x000fc80007f3e0ff */
[----:B------:R-:W-:Y:S01]  /*0e80*/  IADD3.X R15, PT, PT, R15, RZ, RZ, P0, !PT ;  /* 0x000000ff0f0f7210 */ /* 0x000fe200007fe4ff */
[----:B------:R-:W-:-:S04]  /*0e90*/  IMAD.WIDE.U32 R8, R17, R10, RZ ;  /* 0x0000000a11087225 */ /* 0x000fc800078e00ff */
[----:B------:R-:W-:Y:S01]  /*0ea0*/  IMAD.X R15, RZ, RZ, R15, P1 ;  /* 0x000000ffff0f7224 */ /* 0x000fe200008e060f */
[----:B------:R-:W-:Y:S01]  /*0eb0*/  IADD3 R19, P1, PT, -R8, R12, RZ ;  /* 0x0000000c08137210 */ /* 0x000fe20007f3e1ff */
[----:B------:R-:W-:-:S03]  /*0ec0*/  IMAD R9, R17, R11, R9 ;  /* 0x0000000b11097224 */ /* 0x000fc600078e0209 */
[-C--:B------:R-:W-:Y:S01]  /*0ed0*/  ISETP.GE.U32.AND P0, PT, R19, R10.reuse, PT ;  /* 0x0000000a1300720c */ /* 0x080fe20003f06070 */
[----:B------:R-:W-:-:S05]  /*0ee0*/  IMAD R9, R15, R10, R9 ;  /* 0x0000000a0f097224 */ /* 0x000fca00078e0209 */
[----:B------:R-:W-:Y:S02]  /*0ef0*/  IADD3.X R18, PT, PT, ~R9, UR5, RZ, P1, !PT ;  /* 0x0000000509127c10 */ /* 0x000fe40008ffe5ff */
[----:B------:R-:W-:Y:S02]  /*0f00*/  IADD3 R9, P2, PT, -R10, R19, RZ ;  /* 0x000000130a097210 */ /* 0x000fe40007f5e1ff */
[----:B------:R-:W-:Y:S02]  /*0f10*/  IADD3 R8, P1, PT, R17, 0x1, RZ ;  /* 0x0000000111087810 */ /* 0x000fe40007f3e0ff */
[C---:B------:R-:W-:Y:S01]  /*0f20*/  ISETP.GE.U32.AND.EX P0, PT, R18.reuse, R11, PT, P0 ;  /* 0x0000000b1200720c */ /* 0x040fe20003f06100 */
[----:B------:R-:W-:Y:S01]  /*0f30*/  IMAD.X R16, R18, 0x1, ~R11, P2 ;  /* 0x0000000112107824 */ /* 0x000fe200010e0e0b */
[----:B------:R-:W-:Y:S02]  /*0f40*/  IADD3.X R12, PT, PT, RZ, R15, RZ, P1, !PT ;  /* 0x0000000fff0c7210 */ /* 0x000fe40000ffe4ff */
[----:B------:R-:W-:-:S02]  /*0f50*/  SEL R17, R8, R17, P0 ;  /* 0x0000001108117207 */ /* 0x000fc40000000000 */
[----:B------:R-:W-:Y:S02]  /*0f60*/  SEL R9, R9, R19, P0 ;  /* 0x0000001309097207 */ /* 0x000fe40000000000 */
[----:B------:R-:W-:Y:S02]  /*0f70*/  SEL R12, R12, R15, P0 ;  /* 0x0000000f0c0c7207 */ /* 0x000fe40000000000 */
[----:B------:R-:W-:Y:S02]  /*0f80*/  IADD3 R8, P2, PT, R17, 0x1, RZ ;  /* 0x0000000111087810 */ /* 0x000fe40007f5e0ff */
[----:B------:R-:W-:Y:S02]  /*0f90*/  SEL R16, R16, R18, P0 ;  /* 0x0000001210107207 */ /* 0x000fe40000000000 */
[----:B------:R-:W-:Y:S01]  /*0fa0*/  ISETP.GE.U32.AND P0, PT, R9, R10, PT ;  /* 0x0000000a0900720c */ /* 0x000fe20003f06070 */
[----:B------:R-:W-:Y:S01]  /*0fb0*/  IMAD.X R9, RZ, RZ, R12, P2 ;  /* 0x000000ffff097224 */ /* 0x000fe200010e060c */
[----:B------:R-:W-:-:S02]  /*0fc0*/  ISETP.NE.U32.AND P1, PT, R10, RZ, PT ;  /* 0x000000ff0a00720c */ /* 0x000fc40003f25070 */
[----:B------:R-:W-:Y:S02]  /*0fd0*/  ISETP.GE.U32.AND.EX P0, PT, R16, R11, PT, P0 ;  /* 0x0000000b1000720c */ /* 0x000fe40003f06100 */
[----:B------:R-:W-:Y:S02]  /*0fe0*/  ISETP.NE.AND.EX P1, PT, R11, RZ, PT, P1 ;  /* 0x000000ff0b00720c */ /* 0x000fe40003f25310 */
[----:B------:R-:W-:Y:S01]  /*0ff0*/  SEL R10, R8, R17, P0 ;  /* 0x00000011080a7207 */ /* 0x000fe20000000000 */
[----:B------:R-:W-:Y:S01]  /*1000*/  IMAD.MOV.U32 R8, RZ, RZ, R6 ;  /* 0x000000ffff087224 */ /* 0x000fe200078e0006 */
[----:B------:R-:W-:Y:S02]  /*1010*/  SEL R11, R9, R12, P0 ;  /* 0x0000000c090b7207 */ /* 0x000fe40000000000 */
[----:B------:R-:W-:Y:S02]  /*1020*/  MOV R9, 0x0 ;  /* 0x0000000000097802 */ /* 0x000fe40000000f00 */
[----:B------:R-:W-:-:S02]  /*1030*/  SEL R10, R10, 0xffffffff, P1 ;  /* 0xffffffff0a0a7807 */ /* 0x000fc40000800000 */
[----:B------:R-:W-:Y:S01]  /*1040*/  SEL R11, R11, 0xffffffff, P1 ;  /* 0xffffffff0b0b7807 */ /* 0x000fe20000800000 */
[----:B------:R-:W-:Y:S06]  /*1050*/  RET.REL.NODEC R8 `(max_to_backward) ;  /* 0xffffffec08e87950 */ /* 0x000fec0003c3ffff */
        .weak           $__internal_1_$__cuda_sm20_rem_u64
        .type           $__internal_1_$__cuda_sm20_rem_u64,@function
        .size           $__internal_1_$__cuda_sm20_rem_u64,(.L_x_25 - $__internal_1_$__cuda_sm20_rem_u64)
$__internal_1_$__cuda_sm20_rem_u64:
        /* <DEDUP_REMOVED lines=8> */
[----:B------:R-:W-:-:S04]  /*10e0*/  IMAD.HI.U32 R10, R8, R13, RZ ;  /* 0x0000000d080a7227 */ /* 0x000fc800078e00ff */
[----:B------:R-:W-:Y:S01]  /*10f0*/  IMAD.X R15, RZ, RZ, ~R11, P0 ;  /* 0x000000ffff0f7224 */ /* 0x000fe200000e0e0b */
[----:B------:R-:W-:-:S03]  /*1100*/  MOV R11, R8 ;  /* 0x00000008000b7202 */ /* 0x000fc60000000f00 */
[-C--:B------:R-:W-:Y:S02]  /*1110*/  IMAD R17, R9, R15.reuse, RZ ;  /* 0x0000000f09117224 */ /* 0x080fe400078e02ff */
[----:B------:R-:W-:-:S04]  /*1120*/  IMAD.WIDE.U32 R10, P0, R8, R15, R10 ;  /* 0x0000000f080a7225 */ /* 0x000fc8000780000a */
[----:B------:R-:W-:-:S04]  /*1130*/  IMAD.HI.U32 R15, R9, R15, RZ ;  /* 0x0000000f090f7227 */ /* 0x000fc800078e00ff */
[----:B------:R-:W-:-:S05]  /*1140*/  IMAD.HI.U32 R10, P1, R9, R13, R10 ;  /* 0x0000000d090a7227 */ /* 0x000fca000782000a */
[----:B------:R-:W-:Y:S01]  /*1150*/  IADD3 R11, P2, PT, R17, R10, RZ ;  /* 0x0000000a110b7210 */ /* 0x000fe20007f5e0ff */
[----:B------:R-:W-:-:S04]  /*1160*/  IMAD.X R10, R15, 0x1, R9, P0 ;  /* 0x000000010f0a7824 */ /* 0x000fc800000e0609 */
[----:B------:R-:W-:Y:S01]  /*1170*/  IMAD.WIDE.U32 R8, R11, R2, RZ ;  /* 0x000000020b087225 */ /* 0x000fe200078e00ff */
[----:B------:R-:W-:-:S03]  /*1180*/  IADD3.X R13, PT, PT, RZ, RZ, R10, P2, P1 ;  /* 0x000000ffff0d7210 */ /* 0x000fc600017e240a */
[----:B------:R-:W-:Y:S01]  /*1190*/  IMAD R9, R11, R3, R9 ;  /* 0x000000030b097224 */ /* 0x000fe200078e0209 */
[----:B------:R-:W-:-:S03]  /*11a0*/  IADD3 R15, P0, PT, RZ, -R8, RZ ;  /* 0x80000008ff0f7210 */ /* 0x000fc60007f1e0ff */
[----:B------:R-:W-:Y:S02]  /*11b0*/  IMAD R9, R13, R2, R9 ;  /* 0x000000020d097224 */ /* 0x000fe400078e0209 */
[----:B------:R-:W-:-:S04]  /*11c0*/  IMAD.HI.U32 R10, R11, R15, RZ ;  /* 0x0000000f0b0a7227 */ /* 0x000fc800078e00ff */
[----:B------:R-:W-:Y:S02]  /*11d0*/  IMAD.X R8, RZ, RZ, ~R9, P0 ;  /* 0x000000ffff087224 */ /* 0x000fe400000e0e09 */
[----:B------:R-:W-:Y:S02]  /*11e0*/  IMAD.MOV.U32 R9, RZ, RZ, RZ ;  /* 0x000000ffff097224 */ /* 0x000fe400078e00ff */
[----:B------:R-:W-:-:S04]  /*11f0*/  IMAD.WIDE.U32 R10, P0, R11, R8, R10 ;  /* 0x000000080b0a7225 */ /* 0x000fc8000780000a */
[C---:B------:R-:W-:Y:S02]  /*1200*/  IMAD R12, R13.reuse, R8, RZ ;  /* 0x000000080d0c7224 */ /* 0x040fe400078e02ff */
[----:B------:R-:W-:-:S04]  /*1210*/  IMAD.HI.U32 R11, P1, R13, R15, R10 ;  /* 0x0000000f0d0b7227 */ /* 0x000fc8000782000a */
[----:B------:R-:W-:Y:S01]  /*1220*/  IMAD.HI.U32 R8, R13, R8, RZ ;  /* 0x000000080d087227 */ /* 0x000fe200078e00ff */
[----:B------:R-:W-:-:S04]  /*1230*/  IADD3 R11, P2, PT, R12, R11, RZ ;  /* 0x0000000b0c0b7210 */ /* 0x000fc80007f5e0ff */
[----:B------:R-:W-:Y:S01]  /*1240*/  IADD3.X R13, PT, PT, R8, R13, RZ, P0, !PT ;  /* 0x0000000d080d7210 */ /* 0x000fe200007fe4ff */
[----:B------:R-:W-:-:S03]  /*1250*/  IMAD.HI.U32 R8, R11, R4, RZ ;  /* 0x000000040b087227 */ /* 0x000fc600078e00ff */
[----:B------:R-:W-:Y:S01]  /*1260*/  IADD3.X R13, PT, PT, RZ, RZ, R13, P2, P1 ;  /* 0x000000ffff0d7210 */ /* 0x000fe200017e240d */
[----:B------:R-:W-:-:S04]  /*1270*/  IMAD.WIDE.U32 R8, R11, R5, R8 ;  /* 0x000000050b087225 */ /* 0x000fc800078e0008 */
[C---:B------:R-:W-:Y:S02]  /*1280*/  IMAD R11, R13.reuse, R5, RZ ;  /* 0x000000050d0b7224 */ /* 0x040fe400078e02ff */
[----:B------:R-:W-:-:S04]  /*1290*/  IMAD.HI.U32 R8, P0, R13, R4, R8 ;  /* 0x000000040d087227 */ /* 0x000fc80007800008 */
[----:B------:R-:W-:Y:S01]  /*12a0*/  IMAD.HI.U32 R10, R13, R5, RZ ;  /* 0x000000050d0a7227 */ /* 0x000fe200078e00ff */
        /* <DEDUP_REMOVED lines=8> */
[----:B------:R-:W-:Y:S01]  /*1330*/  IADD3.X R11, PT, PT, ~R4, R5, RZ, P1, !PT ;  /* 0x00000005040b7210 */ /* 0x000fe20000ffe5ff */
[----:B------:R-:W-:Y:S01]  /*1340*/  IMAD.MOV.U32 R4, RZ, RZ, R6 ;  /* 0x000000ffff047224 */ /* 0x000fe200078e0006 */
[----:B------:R-:W-:Y:S02]  /*1350*/  IADD3 R5, P1, PT, -R2, R15, RZ ;  /* 0x0000000f02057210 */ /* 0x000fe40007f3e1ff */
[----:B------:R-:W-:-:S03]  /*1360*/  ISETP.GE.U32.AND.EX P0, PT, R11, R3, PT, P0 ;  /* 0x000000030b00720c */ /* 0x000fc60003f06100 */
[----:B------:R-:W-:Y:S01]  /*1370*/  IMAD.X R9, R11, 0x1, ~R3, P1 ;  /* 0x000000010b097824 */ /* 0x000fe200008e0e03 */
[----:B------:R-:W-:Y:S02]  /*1380*/  SEL R5, R5, R15, P0 ;  /* 0x0000000f05057207 */ /* 0x000fe40000000000 */
[C---:B------:R-:W-:Y:S02]  /*1390*/  ISETP.NE.U32.AND P1, PT, R2.reuse, RZ, PT ;  /* 0x000000ff0200720c */ /* 0x040fe40003f25070 */
[----:B------:R-:W-:Y:S02]  /*13a0*/  SEL R9, R9, R11, P0 ;  /* 0x0000000b09097207 */ /* 0x000fe40000000000 */
[----:B------:R-:W-:Y:S02]  /*13b0*/  ISETP.GE.U32.AND P0, PT, R5, R2, PT ;  /* 0x000000020500720c */ /* 0x000fe40003f06070 */
[----:B------:R-:W-:Y:S02]  /*13c0*/  IADD3 R8, PT, PT, -R2, R5, RZ ;  /* 0x0000000502087210 */ /* 0x000fe40007ffe1ff */
[----:B------:R-:W-:-:S02]  /*13d0*/  ISETP.GE.U32.AND.EX P0, PT, R9, R3, PT, P0 ;  /* 0x000000030900720c */ /* 0x000fc40003f06100 */
[----:B------:R-:W-:Y:S02]  /*13e0*/  ISETP.NE.AND.EX P1, PT, R3, RZ, PT, P1 ;  /* 0x000000ff0300720c */ /* 0x000fe40003f25310 */
[----:B------:R-:W-:Y:S01]  /*13f0*/  SEL R8, R8, R5, P0 ;  /* 0x0000000508087207 */ /* 0x000fe20000000000 */
[----:B------:R-:W-:-:S03]  /*1400*/  HFMA2 R5, -RZ, RZ, 0, 0 ;  /* 0x00000000ff057431 */ /* 0x000fc600000001ff */
[----:B------:R-:W-:Y:S01]  /*1410*/  SEL R8, R8, 0xffffffff, P1 ;  /* 0xffffffff08087807 */ /* 0x000fe20000800000 */
[----:B------:R-:W-:Y:S06]  /*1420*/  RET.REL.NODEC R4 `(max_to_backward) ;  /* 0xffffffe804f47950 */ /* 0x000fec0003c3ffff */
.L_x_10:
[----:B------:R-:W-:-:S00]  /*1430*/  BRA `(.L_x_10) ;  /* 0xfffffffc00fc7947 */ /* 0x000fc0000383ffff */
[----:B------:R-:W-:-:S00]  /*1440*/  NOP ;  /* 0x0000000000007918 */ /* 0x000fc00000000000 */
        /* <DEDUP_REMOVED lines=11> */
.L_x_25:


//--------------------- .text.max_to_forward      --------------------------
	.section	.text.max_to_forward,"ax",@progbits
	.align	128
        .global         max_to_forward
        .type           max_to_forward,@function
        .size           max_to_forward,(.L_x_27 - max_to_forward)
        .other          max_to_forward,@"STO_CUDA_ENTRY STV_DEFAULT"
max_to_forward:
.text.max_to_forward:
        /* <DEDUP_REMOVED lines=10> */
[----:B------:R-:W-:Y:S01]  /*00a0*/  CS2R R2, SRZ ;  /* 0x0000000000027805 */ /* 0x000fe2000001ff00 */
[----:B------:R-:W1:Y:S01]  /*00b0*/  LDCU.64 UR8, c[0x0][0x358] ;  /* 0x00006b00ff0877ac */ /* 0x000e620008000a00 */
[----:B0-----:R-:W-:-:S04]  /*00c0*/  UISETP.NE.U32.AND UP0, UPT, UR4, URZ, UPT ;  /* 0x000000ff0400728c */ /* 0x001fc8000bf05070 */
[----:B------:R-:W-:-:S03]  /*00d0*/  UISETP.NE.AND.EX UP0, UPT, UR5, URZ, UPT, UP0 ;  /* 0x000000ff0500728c */ /* 0x000fc6000bf05300 */
[----:B------:R-:W-:-:S06]  /*00e0*/  UMOV UR5, URZ ;  /* 0x000000ff00057c82 */ /* 0x000fcc0008000000 */
[----:B-1----:R-:W-:Y:S05]  /*00f0*/  BRA.U !UP0, `(.L_x_11) ;  /* 0x0000000108fc7547 */ /* 0x002fea000b800000 */
[----:B------:R-:W0:Y:S01]  /*0100*/  LDC.64 R4, c[0x0][0x3a8] ;  /* 0x0000ea00ff047b82 */ /* 0x000e220000000a00 */
[----:B------:R-:W-:Y:S01]  /*0110*/  IMAD.MOV.U32 R16, RZ, RZ, R10 ;  /* 0x000000ffff107224 */ /* 0x000fe200078e000a */
[----:B------:R-:W1:Y:S01]  /*0120*/  LDCU.64 UR12, c[0x0][0x388] ;  /* 0x00007100ff0c77ac */ /* 0x000e620008000a00 */
[----:B------:R-:W-:Y:S01]  /*0130*/  IMAD.MOV.U32 R12, RZ, RZ, RZ ;  /* 0x000000ffff0c7224 */ /* 0x000fe200078e00ff */
[----:B------:R-:W2:Y:S01]  /*0140*/  LDCU.64 UR10, c[0x0][0x3a0] ;  /* 0x00007400ff0a77ac */ /* 0x000ea20008000a00 */
[----:B------:R-:W-:-:S05]  /*0150*/  UMOV UR4, URZ ;  /* 0x000000ff00047c82 */ /* 0x000fca0008000000 */
.L_x_14:
        /* <DEDUP_REMOVED lines=26> */
[----:B------:R-:W-:Y:S02]  /*0300*/  @P0 IMAD.IADD R9, R9, 0x1, -R2 ;  /* 0x0000000109090824 */ /* 0x000fe400078e0a02 */
[----:B------:R-:W-:-:S03]  /*0310*/  @P0 VIADD R7, R7, 0x1 ;  /* 0x0000000107070836 */ /* 0x000fc60000000000 */
[----:B------:R-:W-:-:S13]  /*0320*/  ISETP.GE.U32.AND P1, PT, R9, R2, PT ;  /* 0x000000020900720c */ /* 0x000fda0003f26070 */
[----:B------:R-:W-:Y:S02]  /*0330*/  @P1 IADD3 R7, PT, PT, R7, 0x1, RZ ;  /* 0x0000000107071810 */ /* 0x000fe40007ffe0ff */
[----:B------:R-:W-:-:S05]  /*0340*/  @!P2 LOP3.LUT R7, RZ, R2, RZ, 0x33, !PT ;  /* 0x00000002ff07a212 */ /* 0x000fca00078e33ff */
[--C-:B------:R-:W-:Y:S02]  /*0350*/  IMAD.MOV R9, RZ, RZ, -R7.reuse ;  /* 0x000000ffff097224 */ /* 0x100fe400078e0a07 */
[----:B------:R-:W-:Y:S02]  /*0360*/  IMAD.MOV.U32 R3, RZ, RZ, R7 ;  /* 0x000000ffff037224 */ /* 0x000fe400078e0007 */
[----:B------:R-:W-:Y:S01]  /*0370*/  IMAD R2, R2, R9, R16 ;  /* 0x0000000902027224 */ /* 0x000fe200078e0210 */
[----:B------:R-:W-:Y:S06]  /*0380*/  BRA `(.L_x_13) ;  /* 0x00000000001c7947 */ /* 0x000fec0003800000 */
.L_x_12:
[----:B------:R-:W-:Y:S01]  /*0390*/  IMAD.MOV.U32 R17, RZ, RZ, R2 ;  /* 0x000000ffff117224 */ /* 0x000fe200078e0002 */
[----:B------:R-:W-:Y:S02]  /*03a0*/  MOV R15, R3 ;  /* 0x00000003000f7202 */ /* 0x000fe40000000f00 */
[----:B------:R-:W-:-:S07]  /*03b0*/  MOV R14, 0x3d0 ;  /* 0x000003d0000e7802 */ /* 0x000fce0000000f00 */
[----:B0-----:R-:W-:Y:S05]  /*03c0*/  CALL.REL.NOINC `($__internal_2_$__cuda_sm20_div_u64) ;  /* 0x0000000800187944 */ /* 0x001fea0003c00000 */
[--C-:B------:R-:W-:Y:S02]  /*03d0*/  IMAD.MOV R7, RZ, RZ, -R6.reuse ;  /* 0x000000ffff077224 */ /* 0x100fe400078e0a06 */
[----:B------:R-:W-:Y:S02]  /*03e0*/  IMAD.MOV.U32 R3, RZ, RZ, R6 ;  /* 0x000000ffff037224 */ /* 0x000fe400078e0006 */
[----:B------:R-:W-:-:S07]  /*03f0*/  IMAD R2, R2, R7, R16 ;  /* 0x0000000702027224 */ /* 0x000fce00078e0210 */
.L_x_13:
[----:B0-----:R-:W-:-:S04]  /*0400*/  LEA R6, P0, R13, R4, 0x3 ;  /* 0x000000040d067211 */ /* 0x001fc800078018ff */
[----:B------:R-:W-:-:S06]  /*0410*/  LEA.HI.X R7, R13, R5, RZ, 0x3, P0 ;  /* 0x000000050d077211 */ /* 0x000fcc00000f1cff */
[----:B------:R-:W2:Y:S01]  /*0420*/  LDG.E R7, desc[UR8][R6.64] ;  /* 0x0000000806077981 */ /* 0x000ea2000c1e1900 */
[----:B------:R-:W-:Y:S01]  /*0430*/  UIADD3 UR6, UPT, UPT, UR4, 0x1, URZ ;  /* 0x0000000104067890 */ /* 0x000fe2000fffe0ff */
[----:B------:R-:W-:Y:S01]  /*0440*/  IMAD.MOV.U32 R16, RZ, RZ, R3 ;  /* 0x000000ffff107224 */ /* 0x000fe200078e0003 */
[----:B------:R-:W-:Y:S02]  /*0450*/  UMOV UR7, URZ ;  /* 0x000000ff00077c82 */ /* 0x000fe40008000000 */
[----:B------:R-:W-:Y:S01]  /*0460*/  UISETP.GE.U32.AND UP0, UPT, UR6, UR12, UPT ;  /* 0x0000000c0600728c */ /* 0x000fe2000bf06070 */
[----:B------:R-:W-:Y:S02]  /*0470*/  IMAD.U32 R3, RZ, RZ, UR7 ;  /* 0x00000007ff037e24 */ /* 0x000fe4000f8e00ff */
[----:B------:R-:W-:Y:S01]  /*0480*/  UMOV UR4, UR6 ;  /* 0x0000000600047c82 */ /* 0x000fe20008000000 */
[----:B------:R-:W-:Y:S01]  /*0490*/  UISETP.GE.U32.AND.EX UP0, UPT, URZ, UR13, UPT, UP0 ;  /* 0x0000000dff00728c */ /* 0x000fe2000bf06100 */
[----:B--2---:R-:W-:Y:S01]  /*04a0*/  IMAD R12, R7, R2, R12 ;  /* 0x00000002070c7224 */ /* 0x004fe200078e020c */
[----:B------:R-:W-:-:S07]  /*04b0*/  MOV R2, UR6 ;  /* 0x0000000600027c02 */ /* 0x000fce0008000f00 */
[----:B------:R-:W-:Y:S05]  /*04c0*/  BRA.U !UP0, `(.L_x_14) ;  /* 0xfffffffd08247547 */ /* 0x000fea000b83ffff */
[----:B------:R-:W-:Y:S02]  /*04d0*/  IMAD.MOV.U32 R2, RZ, RZ, R12 ;  /* 0x000000ffff027224 */ /* 0x000fe400078e000c */
[----:B------:R-:W-:-:S07]  /*04e0*/  IMAD.MOV.U32 R3, RZ, RZ, RZ ;  /* 0x000000ffff037224 */ /* 0x000fce00078e00ff */
.L_x_11:
[----:B------:R-:W0:Y:S02]  /*04f0*/  LDCU.64 UR6, c[0x0][0x398] ;  /* 0x00007300ff0677ac */ /* 0x000e240008000a00 */
[----:B0-----:R-:W-:-:S04]  /*0500*/  LEA R4, P0, R2, UR6, 0x2 ;  /* 0x0000000602047c11 */ /* 0x001fc8000f8010ff */
[----:B------:R-:W-:-:S06]  /*0510*/  LEA.HI.X R5, R2, UR7, R3, 0x2, P0 ;  /* 0x0000000702057c11 */ /* 0x000fcc00080f1403 */
[----:B------:R-:W2:Y:S01]  /*0520*/  LDG.E R5, desc[UR8][R4.64] ;  /* 0x0000000804057981 */ /* 0x000ea2000c1e1900 */
[----:B------:R-:W0:Y:S01]  /*0530*/  S2UR UR6, SR_CgaCtaId ;  /* 0x00000000000679c3 */ /* 0x000e220000008800 */
[----:B------:R-:W-:Y:S02]  /*0540*/  UMOV UR4, 0x400 ;  /* 0x0000040000047882 */ /* 0x000fe40000000000 */
[----:B0-----:R-:W-:Y:S01]  /*0550*/  ULEA UR4, UR6, UR4, 0x18 ;  /* 0x0000000406047291 */ /* 0x001fe2000f8ec0ff */
[----:B------:R-:W0:Y:S05]  /*0560*/  LDCU UR6, c[0x0][0x394] ;  /* 0x00007280ff0677ac */ /* 0x000e2a0008000800 */
[----:B------:R-:W-:Y:S01]  /*0570*/  LEA R2, R0, UR4, 0x2 ;  /* 0x0000000400027c11 */ /* 0x000fe2000f8e10ff */
[----:B0-----:R-:W-:-:S04]  /*0580*/  UISETP.NE.AND.EX UP0, UPT, UR6, URZ, UPT, !UPT ;  /* 0x000000ff0600728c */ /* 0x001fc8000bf053f0 */
[----:B--2---:R0:W-:Y:S05]  /*0590*/  STS [R2], R5 ;  /* 0x0000000502007388 */ /* 0x0041ea0000000800 */
[----:B------:R-:W-:Y:S05]  /*05a0*/  BRA.U UP0, `(.L_x_15) ;  /* 0x00000001004c7547 */ /* 0x000fea000b800000 */
[----:B------:R-:W1:Y:S02]  /*05b0*/  LDCU UR4, c[0x0][0x390] ;  /* 0x00007200ff0477ac */ /* 0x000e640008000800 */
[----:B-1----:R-:W1:Y:S01]  /*05c0*/  I2F.U32.RP R3, UR4 ;  /* 0x0000000400037d06 */ /* 0x002e620008209000 */
[----:B------:R-:W-:-:S07]  /*05d0*/  ISETP.NE.U32.AND P1, PT, RZ, UR4, PT ;  /* 0x00000004ff007c0c */ /* 0x000fce000bf25070 */
[----:B-1----:R-:W1:Y:S02]  /*05e0*/  MUFU.RCP R3, R3 ;  /* 0x0000000300037308 */ /* 0x002e640000001000 */
[----:B-1----:R-:W-:-:S06]  /*05f0*/  IADD3 R4, PT, PT, R3, 0xffffffe, RZ ;  /* 0x0ffffffe03047810 */ /* 0x002fcc0007ffe0ff */
[----:B0-----:R0:W1:Y:S02]  /*0600*/  F2I.FTZ.U32.TRUNC.NTZ R5, R4 ;  /* 0x0000000400057305 */ /* 0x001064000021f000 */
[----:B0-----:R-:W-:Y:S02]  /*0610*/  IMAD.MOV.U32 R4, RZ, RZ, RZ ;  /* 0x000000ffff047224 */ /* 0x001fe400078e00ff */
[----:B-1----:R-:W-:-:S04]  /*0620*/  IMAD.MOV R7, RZ, RZ, -R5 ;  /* 0x000000ffff077224 */ /* 0x002fc800078e0a05 */
[----:B------:R-:W-:-:S04]  /*0630*/  IMAD R7, R7, UR4, RZ ;  /* 0x0000000407077c24 */ /* 0x000fc8000f8e02ff */
[----:B------:R-:W-:-:S06]  /*0640*/  IMAD.HI.U32 R5, R5, R7, R4 ;  /* 0x0000000705057227 */ /* 0x000fcc00078e0004 */
[----:B------:R-:W-:-:S04]  /*0650*/  IMAD.HI.U32 R5, R5, R10, RZ ;  /* 0x0000000a05057227 */ /* 0x000fc800078e00ff */
[----:B------:R-:W-:-:S04]  /*0660*/  IMAD.MOV R5, RZ, RZ, -R5 ;  /* 0x000000ffff057224 */ /* 0x000fc800078e0a05 */
[----:B------:R-:W-:-:S05]  /*0670*/  IMAD R5, R5, UR4, R10 ;  /* 0x0000000405057c24 */ /* 0x000fca000f8e020a */
[----:B------:R-:W-:-:S13]  /*0680*/  ISETP.GE.U32.AND P0, PT, R5, UR4, PT ;  /* 0x0000000405007c0c */ /* 0x000fda000bf06070 */
[----:B------:R-:W-:-:S04]  /*0690*/  @P0 IADD3 R5, PT, PT, R5, -UR4, RZ ;  /* 0x8000000405050c10 */ /* 0x000fc8000fffe0ff */
[----:B------:R-:W-:-:S13]  /*06a0*/  ISETP.GE.U32.AND P0, PT, R5, UR4, PT ;  /* 0x0000000405007c0c */ /* 0x000fda000bf06070 */
[----:B------:R-:W-:Y:S01]  /*06b0*/  @P0 VIADD R5, R5, -UR4 ;  /* 0x8000000405050c36 */ /* 0x000fe20008000000 */
[----:B------:R-:W-:Y:S01]  /*06c0*/  @!P1 LOP3.LUT R5, RZ, UR4, RZ, 0x33, !PT ;  /* 0x00000004ff059c12 */ /* 0x000fe2000f8e33ff */
[----:B------:R-:W-:Y:S06]  /*06d0*/  BRA `(.L_x_16) ;  /* 0x0000000000087947 */ /* 0x000fec0003800000 */
.L_x_15:
[----:B------:R-:W-:-:S07]  /*06e0*/  MOV R6, 0x700 ;  /* 0x0000070000067802 */ /* 0x000fce0000000f00 */
[----:B0-----:R-:W-:Y:S05]  /*06f0*/  CALL.REL.NOINC `($__internal_3_$__cuda_sm20_rem_u64) ;  /* 0x0000000800607944 */ /* 0x001fea0003c00000 */
.L_x_16:
[----:B------:R-:W0:Y:S01]  /*0700*/  LDCU UR4, c[0x0][0x390] ;  /* 0x00007200ff0477ac */ /* 0x000e220008000800 */
[C---:B------:R-:W-:Y:S01]  /*0710*/  VIADDMNMX R7, R0.reuse, -R5, RZ, !PT ;  /* 0x8000000500077246 */ /* 0x040fe200078001ff */
[----:B------:R-:W-:Y:S03]  /*0720*/  BAR.SYNC.DEFER_BLOCKING 0x0 ;  /* 0x0000000000007b1d */ /* 0x000fe60000010000 */
[----:B------:R-:W-:Y:S02]  /*0730*/  ISETP.NE.AND P1, PT, R0, R7, PT ;  /* 0x000000070000720c */ /* 0x000fe40003f25270 */
[----:B0-----:R-:W-:-:S04]  /*0740*/  IADD3 R4, PT, PT, -R5, UR4, R0 ;  /* 0x0000000405047c10 */ /* 0x001fc8000fffe100 */
[----:B------:R-:W-:-:S04]  /*0750*/  VIMNMX.U32 R12, PT, PT, R4, R11, PT ;  /* 0x0000000b040c7248 */ /* 0x000fc80003fe0000 */
[----:B------:R-:W-:-:S05]  /*0760*/  VIADDMNMX.U32 R11, R12, -R7, R11, PT ;  /* 0x800000070c0b7246 */ /* 0x000fca000380000b */
[----:B------:R-:W-:-:S05]  /*0770*/  VIADD R11, R11, 0xffffffff ;  /* 0xffffffff0b0b7836 */ /* 0x000fca0000000000 */
[----:B------:R-:W-:-:S04]  /*0780*/  SHF.R.U32.HI R4, RZ, 0x1, R11 ;  /* 0x00000001ff047819 */ /* 0x000fc8000001160b */
[----:B------:R-:W-:-:S04]  /*0790*/  LOP3.LUT R4, R4, R11, RZ, 0xfc, !PT ;  /* 0x0000000b04047212 */ /* 0x000fc800078efcff */
[----:B------:R-:W-:-:S04]  /*07a0*/  SHF.R.U32.HI R3, RZ, 0x2, R4 ;  /* 0x00000002ff037819 */ /* 0x000fc80000011604 */
[----:B------:R-:W-:-:S04]  /*07b0*/  LOP3.LUT R3, R3, R4, RZ, 0xfc, !PT ;  /* 0x0000000403037212 */ /* 0x000fc800078efcff */
[----:B------:R-:W-:-:S04]  /*07c0*/  SHF.R.U32.HI R4, RZ, 0x4, R3 ;  /* 0x00000004ff047819 */ /* 0x000fc80000011603 */
[----:B------:R-:W-:-:S04]  /*07d0*/  LOP3.LUT R4, R4, R3, RZ, 0xfc, !PT ;  /* 0x0000000304047212 */ /* 0x000fc800078efcff */
[----:B------:R-:W-:-:S04]  /*07e0*/  SHF.R.U32.HI R3, RZ, 0x8, R4 ;  /* 0x00000008ff037819 */ /* 0x000fc80000011604 */
[----:B------:R-:W-:-:S05]  /*07f0*/  LOP3.LUT R3, R3, R4, RZ, 0xfc, !PT ;  /* 0x0000000403037212 */ /* 0x000fca00078efcff */
[----:B------:R-:W-:-:S05]  /*0800*/  VIADD R3, R3, 0x1 ;  /* 0x0000000103037836 */ /* 0x000fca0000000000 */
[----:B------:R-:W-:-:S13]  /*0810*/  ISETP.GE.U32.AND P0, PT, R3, 0x2, PT ;  /* 0x000000020300780c */ /* 0x000fda0003f06070 */
[----:B------:R-:W-:Y:S05]  /*0820*/  @!P0 BRA `(.L_x_17) ;  /* 0x0000000000508947 */ /* 0x000fea0003800000 */
[----:B------:R-:W-:Y:S01]  /*0830*/  SHF.R.U32.HI R5, RZ, 0x1, R3 ;  /* 0x00000001ff057819 */ /* 0x000fe20000011603 */
[----:B------:R-:W-:Y:S01]  /*0840*/  IMAD.MOV.U32 R8, RZ, RZ, RZ ;  /* 0x000000ffff087224 */ /* 0x000fe200078e00ff */
[----:B------:R-:W-:-:S07]  /*0850*/  IADD3 R14, PT, PT, -R7, R0, RZ ;  /* 0x00000000070e7210 */ /* 0x000fce0007ffe1ff */
.L_x_18:
[----:B------:R-:W-:Y:S01]  /*0860*/  ISETP.GT.U32.AND P0, PT, R5, R14, PT ;  /* 0x0000000e0500720c */ /* 0x000fe20003f04070 */
[----:B------:R-:W-:Y:S01]  /*0870*/  IMAD.IADD R3, R0, 0x1, R5 ;  /* 0x0000000100037824 */ /* 0x000fe200078e0205 */
[----:B------:R-:W-:Y:S05]  /*0880*/  WARPSYNC.ALL ;  /* 0x0000000000007948 */ /* 0x000fea0003800000 */
[----:B------:R-:W-:Y:S02]  /*0890*/  ISETP.GT.U32.AND.EX P0, PT, R8, RZ, PT, P0 ;  /* 0x000000ff0800720c */ /* 0x000fe40003f04100 */
[----:B------:R-:W-:Y:S02]  /*08a0*/  SHF.R.U32.HI R6, RZ, 0x1, R8 ;  /* 0x00000001ff067819 */ /* 0x000fe40000011608 */
[----:B------:R-:W-:-:S13]  /*08b0*/  ISETP.GE.U32.OR P0, PT, R3, R12, !P0 ;  /* 0x0000000c0300720c */ /* 0x000fda0004706470 */
[----:B------:R-:W-:Y:S01]  /*08c0*/  @!P0 IMAD R4, R5, 0x4, R2 ;  /* 0x0000000405048824 */ /* 0x000fe200078e0202 */
[----:B------:R-:W-:Y:S05]  /*08d0*/  @!P0 LDS R3, [R2] ;  /* 0x0000000002038984 */ /* 0x000fea0000000800 */
[----:B------:R-:W0:Y:S02]  /*08e0*/  @!P0 LDS R4, [R4] ;  /* 0x0000000004048984 */ /* 0x000e240000000800 */
[----:B0-----:R-:W-:-:S05]  /*08f0*/  @!P0 FMNMX R3, R3, R4, !PT ;  /* 0x0000000403038209 */ /* 0x001fca0007800000 */
[----:B------:R0:W-:Y:S01]  /*0900*/  @!P0 STS [R2], R3 ;  /* 0x0000000302008388 */ /* 0x0001e20000000800 */
[----:B------:R-:W-:Y:S01]  /*0910*/  BAR.SYNC.DEFER_BLOCKING 0x0 ;  /* 0x0000000000007b1d */ /* 0x000fe20000010000 */
[C---:B------:R-:W-:Y:S02]  /*0920*/  ISETP.GT.U32.AND P0, PT, R5.reuse, 0x1, PT ;  /* 0x000000010500780c */ /* 0x040fe40003f04070 */
[----:B------:R-:W-:Y:S02]  /*0930*/  SHF.R.U64 R5, R5, 0x1, R8 ;  /* 0x0000000105057819 */ /* 0x000fe40000001208 */
[----:B------:R-:W-:Y:S02]  /*0940*/  ISETP.GT.U32.AND.EX P0, PT, R8, RZ, PT, P0 ;  /* 0x000000ff0800720c */ /* 0x000fe40003f04100 */
[----:B------:R-:W-:-:S11]  /*0950*/  MOV R8, R6 ;  /* 0x0000000600087202 */ /* 0x000fd60000000f00 */
[----:B0-----:R-:W-:Y:S05]  /*0960*/  @P0 BRA `(.L_x_18) ;  /* 0xfffffffc00bc0947 */ /* 0x001fea000383ffff */
.L_x_17:
[----:B------:R-:W-:Y:S05]  /*0970*/  @P1 EXIT ;  /* 0x000000000000194d */ /* 0x000fea0003800000 */
[----:B------:R-:W0:Y:S02]  /*0980*/  LDCU UR4, c[0x0][0x394] ;  /* 0x00007280ff0477ac */ /* 0x000e240008000800 */
[----:B0-----:R-:W-:-:S09]  /*0990*/  UISETP.NE.AND.EX UP0, UPT, UR4, URZ, UPT, !UPT ;  /* 0x000000ff0400728c */ /* 0x001fd2000bf053f0 */
[----:B------:R-:W-:Y:S05]  /*09a0*/  BRA.U UP0, `(.L_x_19) ;  /* 0x0000000100587547 */ /* 0x000fea000b800000 */
[----:B------:R-:W0:Y:S02]  /*09b0*/  LDCU UR4, c[0x0][0x390] ;  /* 0x00007200ff0477ac */ /* 0x000e240008000800 */
[----:B0-----:R-:W0:Y:S01]  /*09c0*/  I2F.U32.RP R0, UR4 ;  /* 0x0000000400007d06 */ /* 0x001e220008209000 */
[----:B------:R-:W-:-:S07]  /*09d0*/  ISETP.NE.U32.AND P2, PT, RZ, UR4, PT ;  /* 0x00000004ff007c0c */ /* 0x000fce000bf45070 */
[----:B0-----:R-:W0:Y:S02]  /*09e0*/  MUFU.RCP R0, R0 ;  /* 0x0000000000007308 */ /* 0x001e240000001000 */
[----:B0-----:R-:W-:-:S06]  /*09f0*/  VIADD R4, R0, 0xffffffe ;  /* 0x0ffffffe00047836 */ /* 0x001fcc0000000000 */
[----:B------:R0:W1:Y:S02]  /*0a00*/  F2I.FTZ.U32.TRUNC.NTZ R5, R4 ;  /* 0x0000000400057305 */ /* 0x000064000021f000 */
[----:B0-----:R-:W-:Y:S02]  /*0a10*/  IMAD.MOV.U32 R4, RZ, RZ, RZ ;  /* 0x000000ffff047224 */ /* 0x001fe400078e00ff */
[----:B-1----:R-:W-:-:S04]  /*0a20*/  IMAD.MOV R3, RZ, RZ, -R5 ;  /* 0x000000ffff037224 */ /* 0x002fc800078e0a05 */
[----:B------:R-:W-:-:S04]  /*0a30*/  IMAD R3, R3, UR4, RZ ;  /* 0x0000000403037c24 */ /* 0x000fc8000f8e02ff */
[----:B------:R-:W-:-:S06]  /*0a40*/  IMAD.HI.U32 R3, R5, R3, R4 ;  /* 0x0000000305037227 */ /* 0x000fcc00078e0004 */
[----:B------:R-:W-:-:S05]  /*0a50*/  IMAD.HI.U32 R3, R3, R10, RZ ;  /* 0x0000000a03037227 */ /* 0x000fca00078e00ff */
[----:B------:R-:W-:-:S05]  /*0a60*/  IADD3 R5, PT, PT, -R3, RZ, RZ ;  /* 0x000000ff03057210 */ /* 0x000fca0007ffe1ff */
[----:B------:R-:W-:-:S05]  /*0a70*/  IMAD R5, R5, UR4, R10 ;  /* 0x0000000405057c24 */ /* 0x000fca000f8e020a */
[----:B------:R-:W-:-:S13]  /*0a80*/  ISETP.GE.U32.AND P0, PT, R5, UR4, PT ;  /* 0x0000000405007c0c */ /* 0x000fda000bf06070 */
[----:B------:R-:W-:Y:S02]  /*0a90*/  @P0 VIADD R5, R5, -UR4 ;  /* 0x8000000405050c36 */ /* 0x000fe40008000000 */
[----:B------:R-:W-:-:S03]  /*0aa0*/  @P0 VIADD R3, R3, 0x1 ;  /* 0x0000000103030836 */ /* 0x000fc60000000000 */
[----:B------:R-:W-:Y:S01]  /*0ab0*/  ISETP.GE.U32.AND P1, PT, R5, UR4, PT ;  /* 0x0000000405007c0c */ /* 0x000fe2000bf26070 */
[----:B------:R-:W-:-:S12]  /*0ac0*/  IMAD.MOV.U32 R5, RZ, RZ, RZ ;  /* 0x000000ffff057224 */ /* 0x000fd800078e00ff */
[----:B------:R-:W-:Y:S01]  /*0ad0*/  @P1 VIADD R3, R3, 0x1 ;  /* 0x0000000103031836 */ /* 0x000fe20000000000 */
[----:B------:R-:W-:-:S04]  /*0ae0*/  @!P2 LOP3.LUT R3, RZ, UR4, RZ, 0x33, !PT ;  /* 0x00000004ff03ac12 */ /* 0x000fc8000f8e33ff */
[----:B------:R-:W-:Y:S01]  /*0af0*/  MOV R4, R3 ;  /* 0x0000000300047202 */ /* 0x000fe20000000f00 */
[----:B------:R-:W-:Y:S06]  /*0b00*/  BRA `(.L_x_20) ;  /* 0x0000000000207947 */ /* 0x000fec0003800000 */
.L_x_19:
[----:B------:R-:W0:Y:S01]  /*0b10*/  LDCU.64 UR6, c[0x0][0x390] ;  /* 0x00007200ff0677ac */ /* 0x000e220008000a00 */
[----:B------:R-:W-:Y:S01]  /*0b20*/  IMAD.MOV.U32 R16, RZ, RZ, R10 ;  /* 0x000000ffff107224 */ /* 0x000fe200078e000a */
[----:B------:R-:W-:Y:S01]  /*0b30*/  MOV R14, 0xb70 ;  /* 0x00000b70000e7802 */ /* 0x000fe20000000f00 */
[----:B0-----:R-:W-:Y:S01]  /*0b40*/  IMAD.U32 R17, RZ, RZ, UR6 ;  /* 0x00000006ff117e24 */ /* 0x001fe2000f8e00ff */
[----:B------:R-:W-:-:S07]  /*0b50*/  MOV R15, UR7 ;  /* 0x00000007000f7c02 */ /* 0x000fce0008000f00 */
[----:B------:R-:W-:Y:S05]  /*0b60*/  CALL.REL.NOINC `($__internal_2_$__cuda_sm20_div_u64) ;  /* 0x0000000000307944 */ /* 0x000fea0003c00000 */
[----:B------:R-:W-:Y:S02]  /*0b70*/  IMAD.MOV.U32 R4, RZ, RZ, R6 ;  /* 0x000000ffff047224 */ /* 0x000fe400078e0006 */
[----:B------:R-:W-:-:S07]  /*0b80*/  IMAD.MOV.U32 R5, RZ, RZ, R7 ;  /* 0x000000ffff057224 */ /* 0x000fce00078e0007 */
.L_x_20:
[----:B------:R-:W0:Y:S01]  /*0b90*/  LDS R3, [R2] ;  /* 0x0000000002037984 */ /* 0x000e220000000800 */
[----:B------:R-:W1:Y:S02]  /*0ba0*/  LDCU.64 UR6, c[0x0][0x3b0] ;  /* 0x00007600ff0677ac */ /* 0x000e640008000a00 */
[----:B-1----:R-:W-:-:S04]  /*0bb0*/  LEA R6, P1, R4, UR6, 0x2 ;  /* 0x0000000604067c11 */ /* 0x002fc8000f8210ff */
[----:B------:R-:W-:Y:S02]  /*0bc0*/  LEA.HI.X R7, R4, UR7, R5, 0x2, P1 ;  /* 0x0000000704077c11 */ /* 0x000fe400088f1405 */
[----:B0-----:R-:W-:-:S13]  /*0bd0*/  ISETP.GT.AND P0, PT, R3, -0x1, PT ;  /* 0xffffffff0300780c */ /* 0x001fda0003f04270 */
[----:B------:R-:W-:Y:S05]  /*0be0*/  @P0 BRA `(.L_x_21) ;  /* 0x0000000000080947 */ /* 0x000fea0003800000 */
[----:B------:R-:W-:Y:S01]  /*0bf0*/  REDG.E.MIN.STRONG.GPU desc[UR8][R6.64], R3 ;  /* 0x000000030600798e */ /* 0x000fe2000c92e108 */
[----:B------:R-:W-:Y:S05]  /*0c00*/  EXIT ;  /* 0x000000000000794d */ /* 0x000fea0003800000 */
.L_x_21:
[----:B------:R-:W-:Y:S01]  /*0c10*/  REDG.E.MAX.S32.STRONG.GPU desc[UR8][R6.64], R3 ;  /* 0x000000030600798e */ /* 0x000fe2000d12e308 */
[----:B------:R-:W-:Y:S05]  /*0c20*/  EXIT ;  /* 0x000000000000794d */ /* 0x000fea0003800000 */
        .weak           $__internal_2_$__cuda_sm20_div_u64
        .type           $__internal_2_$__cuda_sm20_div_u64,@function
        .size           $__internal_2_$__cuda_sm20_div_u64,($__internal_3_$__cuda_sm20_rem_u64 - $__internal_2_$__cuda_sm20_div_u64)
$__internal_2_$__cuda_sm20_div_u64:
[----:B------:R-:W-:Y:S01]  /*0c30*/  IMAD.MOV.U32 R18, RZ, RZ, R17 ;  /* 0x000000ffff127224 */ /* 0x000fe200078e0011 */
[----:B------:R-:W-:-:S05]  /*0c40*/  MOV R19, R15 ;  /* 0x0000000f00137202 */ /* 0x000fca0000000f00 */
        /* <DEDUP_REMOVED lines=9> */
[----:B------:R-:W-:Y:S02]  /*0ce0*/  IMAD.X R23, RZ, RZ, ~R9, P0 ;  /* 0x000000ffff177224 */ /* 0x000fe400000e0e09 */
[----:B------:R-:W-:Y:S02]  /*0cf0*/  IMAD.MOV.U32 R9, RZ, RZ, R6 ;  /* 0x000000ffff097224 */ /* 0x000fe400078e0006 */
[-C--:B------:R-:W-:Y:S02]  /*0d00*/  IMAD R19, R7, R23.reuse, RZ ;  /* 0x0000001707137224 */ /* 0x080fe400078e02ff */
[----:B------:R-:W-:-:S04]  /*0d10*/  IMAD.WIDE.U32 R8, P0, R6, R23, R8 ;  /* 0x0000001706087225 */ /* 0x000fc80007800008 */
[----:B------:R-:W-:-:S04]  /*0d20*/  IMAD.HI.U32 R23, R7, R23, RZ ;  /* 0x0000001707177227 */ /* 0x000fc800078e00ff */
[----:B------:R-:W-:Y:S01]  /*0d30*/  IMAD.HI.U32 R8, P1, R7, R21, R8 ;  /* 0x0000001507087227 */ /* 0x000fe20007820008 */
[----:B------:R-:W-:-:S04]  /*0d40*/  IADD3.X R18, PT, PT, R23, R7, RZ, P0, !PT ;  /* 0x0000000717127210 */ /* 0x000fc800007fe4ff */
[----:B------:R-:W-:-:S04]  /*0d50*/  IADD3 R9, P2, PT, R19, R8, RZ ;  /* 0x0000000813097210 */ /* 0x000fc80007f5e0ff */
[----:B------:R-:W-:Y:S01]  /*0d60*/  IADD3.X R18, PT, PT, RZ, RZ, R18, P2, P1 ;  /* 0x000000ffff127210 */ /* 0x000fe200017e2412 */
[----:B------:R-:W-:-:S04]  /*0d70*/  IMAD.WIDE.U32 R6, R9, R17, RZ ;  /* 0x0000001109067225 */ /* 0x000fc800078e00ff */
[----:B------:R-:W-:Y:S01]  /*0d80*/  IMAD R7, R9, R15, R7 ;  /* 0x0000000f09077224 */ /* 0x000fe200078e0207 */
[----:B------:R-:W-:-:S03]  /*0d90*/  IADD3 R19, P0, PT, RZ, -R6, RZ ;  /* 0x80000006ff137210 */ /* 0x000fc60007f1e0ff */
[----:B------:R-:W-:Y:S02]  /*0da0*/  IMAD R7, R18, R17, R7 ;  /* 0x0000001112077224 */ /* 0x000fe400078e0207 */
[----:B------:R-:W-:-:S04]  /*0db0*/  IMAD.HI.U32 R8, R9, R19, RZ ;  /* 0x0000001309087227 */ /* 0x000fc800078e00ff */
[----:B------:R-:W-:-:S04]  /*0dc0*/  IMAD.X R7, RZ, RZ, ~R7, P0 ;  /* 0x000000ffff077224 */ /* 0x000fc800000e0e07 */
        /* <DEDUP_REMOVED lines=8> */
[----:B------:R-:W-:Y:S02]  /*0e50*/  IMAD.MOV.U32 R7, RZ, RZ, RZ ;  /* 0x000000ffff077224 */ /* 0x000fe400078e00ff */
        /* <DEDUP_REMOVED lines=11> */
[----:B------:R-:W-:Y:S01]  /*0f10*/  IMAD R7, R8, R17, R7 ;  /* 0x0000001108077224 */ /* 0x000fe200078e0207 */
[----:B------:R-:W-:-:S04]  /*0f20*/  IADD3 R6, P2, PT, -R17, R20, RZ ;  /* 0x0000001411067210 */ /* 0x000fc80007f5e1ff */
[----:B------:R-:W-:Y:S02]  /*0f30*/  IADD3.X R22, PT, PT, ~R7, UR5, RZ, P1, !PT ;  /* 0x0000000507167c10 */ /* 0x000fe40008ffe5ff */
[----:B------:R-:W-:Y:S02]  /*0f40*/  IADD3 R9, P1, PT, R18, 0x1, RZ ;  /* 0x0000000112097810 */ /* 0x000fe40007f3e0ff */
[C---:B------:R-:W-:Y:S01]  /*0f50*/  ISETP.GE.U32.AND.EX P0, PT, R22.reuse, R15, PT, P0 ;  /* 0x0000000f1600720c */ /* 0x040fe20003f06100 */
[----:B------:R-:W-:Y:S02]  /*0f60*/  IMAD.X R19, R22, 0x1, ~R15, P2 ;  /* 0x0000000116137824 */ /* 0x000fe400010e0e0f */
[----:B------:R-:W-:Y:S01]  /*0f70*/  IMAD.X R7, RZ, RZ, R8, P1 ;  /* 0x000000ffff077224 */ /* 0x000fe200008e0608 */
[----:B------:R-:W-:Y:S02]  /*0f80*/  SEL R6, R6, R20, P0 ;  /* 0x0000001406067207 */ /* 0x000fe40000000000 */
[----:B------:R-:W-:-:S02]  /*0f90*/  SEL R9, R9, R18, P0 ;  /* 0x0000001209097207 */ /* 0x000fc40000000000 */
[----:B------:R-:W-:Y:S02]  /*0fa0*/  SEL R18, R19, R22, P0 ;  /* 0x0000001613127207 */ /* 0x000fe40000000000 */
[----:B------:R-:W-:Y:S02]  /*0fb0*/  SEL R8, R7, R8, P0 ;  /* 0x0000000807087207 */ /* 0x000fe40000000000 */
[----:B------:R-:W-:Y:S02]  /*0fc0*/  ISETP.GE.U32.AND P0, PT, R6, R17, PT ;  /* 0x000000110600720c */ /* 0x000fe40003f06070 */
[----:B------:R-:W-:Y:S02]  /*0fd0*/  IADD3 R6, P2, PT, R9, 0x1, RZ ;  /* 0x0000000109067810 */ /* 0x000fe40007f5e0ff */
[----:B------:R-:W-:Y:S02]  /*0fe0*/  ISETP.NE.U32.AND P1, PT, R17, RZ, PT ;  /* 0x000000ff1100720c */ /* 0x000fe40003f25070 */
[----:B------:R-:W-:-:S02]  /*0ff0*/  ISETP.GE.U32.AND.EX P0, PT, R18, R15, PT, P0 ;  /* 0x0000000f1200720c */ /* 0x000fc40003f06100 */
[-C--:B------:R-:W-:Y:S02]  /*1000*/  IADD3.X R7, PT, PT, RZ, R8.reuse, RZ, P2, !PT ;  /* 0x00000008ff077210 */ /* 0x080fe400017fe4ff */
[----:B------:R-:W-:Y:S01]  /*1010*/  ISETP.NE.AND.EX P1, PT, R15, RZ, PT, P1 ;  /* 0x000000ff0f00720c */ /* 0x000fe20003f25310 */
[----:B------:R-:W-:Y:S01]  /*1020*/  IMAD.MOV.U32 R15, RZ, RZ, 0x0 ;  /* 0x00000000ff0f7424 */ /* 0x000fe200078e00ff */
[----:B------:R-:W-:Y:S02]  /*1030*/  SEL R6, R6, R9, P0 ;  /* 0x0000000906067207 */ /* 0x000fe40000000000 */
[----:B------:R-:W-:Y:S02]  /*1040*/  SEL R7, R7, R8, P0 ;  /* 0x0000000807077207 */ /* 0x000fe40000000000 */
[----:B------:R-:W-:Y:S02]  /*1050*/  SEL R6, R6, 0xffffffff, P1 ;  /* 0xffffffff06067807 */ /* 0x000fe40000800000 */
[----:B------:R-:W-:Y:S01]  /*1060*/  SEL R7, R7, 0xffffffff, P1 ;  /* 0xffffffff07077807 */ /* 0x000fe20000800000 */
[----:B------:R-:W-:Y:S06]  /*1070*/  RET.REL.NODEC R14 `(max_to_forward) ;  /* 0xffffffec0ee07950 */ /* 0x000fec0003c3ffff */
        .weak           $__internal_3_$__cuda_sm20_rem_u64
        .type           $__internal_3_$__cuda_sm20_rem_u64,@function
        .size           $__internal_3_$__cuda_sm20_rem_u64,(.L_x_27 - $__internal_3_$__cuda_sm20_rem_u64)
$__internal_3_$__cuda_sm20_rem_u64:
[----:B------:R-:W0:Y:S01]  /*1080*/  LDCU.64 UR6, c[0x0][0x390] ;  /* 0x00007200ff0677ac */ /* 0x000e220008000a00 */
[----:B------:R-:W1:Y:S01]  /*1090*/  LDC.64 R4, c[0x0][0x390] ;  /* 0x0000e400ff047b82 */ /* 0x000e620000000a00 */
[----:B0-----:R-:W0:Y:S08]  /*10a0*/  I2F.U64.RP R3, UR6 ;  /* 0x0000000600037d12 */ /* 0x001e300008309000 */
[----:B0-----:R-:W0:Y:S02]  /*10b0*/  MUFU.RCP R3, R3 ;  /* 0x0000000300037308 */ /* 0x001e240000001000 */
[----:B0-----:R-:W-:-:S06]  /*10c0*/  VIADD R8, R3, 0x1ffffffe ;  /* 0x1ffffffe03087836 */ /* 0x001fcc0000000000 */
[----:B------:R-:W1:Y:S02]  /*10d0*/  F2I.U64.TRUNC R8, R8 ;  /* 0x0000000800087311 */ /* 0x000e64000020d800 */
[----:B-1----:R-:W-:-:S04]  /*10e0*/  IMAD.WIDE.U32 R12, R8, R4, RZ ;  /* 0x00000004080c7225 */ /* 0x002fc800078e00ff */
[C---:B------:R-:W-:Y:S01]  /*10f0*/  IMAD R7, R8.reuse, R5, R13 ;  /* 0x0000000508077224 */ /* 0x040fe200078e020d */
[----:B------:R-:W-:Y:S02]  /*1100*/  IADD3 R15, P0, PT, RZ, -R12, RZ ;  /* 0x8000000cff0f7210 */ /* 0x000fe40007f1e0ff */
[----:B------:R-:W-:Y:S01]  /*1110*/  MOV R13, R8 ;  /* 0x00000008000d7202 */ /* 0x000fe20000000f00 */
        /* <DEDUP_REMOVED lines=19> */
[----:B------:R-:W-:Y:S02]  /*1250*/  HFMA2 R9, -RZ, RZ, 0, 0 ;  /* 0x00000000ff097431 */ /* 0x000fe400000001ff */
[----:B------:R-:W-:Y:S01]  /*1260*/  IMAD.HI.U32 R12, R3, R8, RZ ;  /* 0x00000008030c7227 */ /* 0x000fe200078e00ff */
[----:B------:R-:W-:-:S03]  /*1270*/  IADD3 R7, P2, PT, R14, R7, RZ ;  /* 0x000000070e077210 */ /* 0x000fc60007f5e0ff */
[----:B------:R-:W-:Y:S02]  /*1280*/  IMAD.X R3, R12, 0x1, R3, P0 ;  /* 0x000000010c037824 */ /* 0x000fe400000e0603 */
[----:B------:R-:W-:-:S03]  /*1290*/  IMAD.HI.U32 R8, R7, R10, RZ ;  /* 0x0000000a07087227 */ /* 0x000fc600078e00ff */
[----:B------:R-:W-:Y:S01]  /*12a0*/  IADD3.X R3, PT, PT, RZ, RZ, R3, P2, P1 ;  /* 0x000000ffff037210 */ /* 0x000fe200017e2403 */
[----:B------:R-:W-:-:S04]  /*12b0*/  IMAD.WIDE.U32 R8, RZ, R7, R8 ;  /* 0x00000007ff087225 */ /* 0x000fc800078e0008 */
[----:B------:R-:W-:-:S05]  /*12c0*/  IMAD.HI.U32 R3, P0, R3, R10, R8 ;  /* 0x0000000a03037227 */ /* 0x000fca0007800008 */
[----:B------:R-:W-:Y:S01]  /*12d0*/  IADD3 R7, P1, PT, RZ, R3, RZ ;  /* 0x00000003ff077210 */ /* 0x000fe20007f3e0ff */
[----:B------:R-:W-:-:S04]  /*12e0*/  IMAD.X R3, RZ, RZ, RZ, P0 ;  /* 0x000000ffff037224 */ /* 0x000fc800000e06ff */
[----:B------:R-:W-:-:S04]  /*12f0*/  IMAD.WIDE.U32 R8, R7, R4, RZ ;  /* 0x0000000407087225 */ /* 0x000fc800078e00ff */
[----:B------:R-:W-:Y:S02]  /*1300*/  IMAD.X R3, RZ, RZ, R3, P1 ;  /* 0x000000ffff037224 */ /* 0x000fe400008e0603 */
[----:B------:R-:W-:Y:S01]  /*1310*/  IMAD R7, R7, R5, R9 ;  /* 0x0000000507077224 */ /* 0x000fe200078e0209 */
[----:B------:R-:W-:-:S03]  /*1320*/  IADD3 R9, P1, PT, -R8, R10, RZ ;  /* 0x0000000a08097210 */ /* 0x000fc60007f3e1ff */
[-C--:B------:R-:W-:Y:S01]  /*1330*/  IMAD R3, R3, R4.reuse, R7 ;  /* 0x0000000403037224 */ /* 0x080fe200078e0207 */
[CC--:B------:R-:W-:Y:S01]  /*1340*/  ISETP.GE.U32.AND P0, PT, R9.reuse, R4.reuse, PT ;  /* 0x000000040900720c */ /* 0x0c0fe20003f06070 */
[----:B------:R-:W-:Y:S02]  /*1350*/  IMAD.MOV.U32 R7, RZ, RZ, 0x0 ;  /* 0x00000000ff077424 */ /* 0x000fe400078e00ff */
[----:B------:R-:W-:Y:S01]  /*1360*/  IMAD.X R12, RZ, RZ, ~R3, P1 ;  /* 0x000000ffff0c7224 */ /* 0x000fe200008e0e03 */
[----:B------:R-:W-:-:S04]  /*1370*/  IADD3 R3, P1, PT, R9, -R4, RZ ;  /* 0x8000000409037210 */ /* 0x000fc80007f3e0ff */
[CC--:B------:R-:W-:Y:S02]  /*1380*/  ISETP.GE.U32.AND.EX P0, PT, R12.reuse, R5.reuse, PT, P0 ;  /* 0x000000050c00720c */ /* 0x0c0fe40003f06100 */
[----:B------:R-:W-:Y:S02]  /*1390*/  IADD3.X R8, PT, PT, R12, ~R5, RZ, P1, !PT ;  /* 0x800000050c087210 */ /* 0x000fe40000ffe4ff */
[----:B------:R-:W-:Y:S02]  /*13a0*/  SEL R3, R3, R9, P0 ;  /* 0x0000000903037207 */ /* 0x000fe40000000000 */
[----:B------:R-:W-:Y:S02]  /*13b0*/  SEL R8, R8, R12, P0 ;  /* 0x0000000c08087207 */ /* 0x000fe40000000000 */
[C---:B------:R-:W-:Y:S02]  /*13c0*/  ISETP.GE.U32.AND P0, PT, R3.reuse, R4, PT ;  /* 0x000000040300720c */ /* 0x040fe40003f06070 */
[----:B------:R-:W-:Y:S01]  /*13d0*/  ISETP.NE.U32.AND P1, PT, R4, RZ, PT ;  /* 0x000000ff0400720c */ /* 0x000fe20003f25070 */
[----:B------:R-:W-:Y:S01]  /*13e0*/  IMAD.IADD R4, R3, 0x1, -R4 ;  /* 0x0000000103047824 */ /* 0x000fe200078e0a04 */
[----:B------:R-:W-:-:S02]  /*13f0*/  ISETP.GE.U32.AND.EX P0, PT, R8, R5, PT, P0 ;  /* 0x000000050800720c */ /* 0x000fc40003f06100 */
[----:B------:R-:W-:Y:S02]  /*1400*/  ISETP.NE.AND.EX P1, PT, R5, RZ, PT, P1 ;  /* 0x000000ff0500720c */ /* 0x000fe40003f25310 */
[----:B------:R-:W-:-:S04]  /*1410*/  SEL R5, R4, R3, P0 ;  /* 0x0000000304057207 */ /* 0x000fc80000000000 */
[----:B------:R-:W-:Y:S01]  /*1420*/  SEL R5, R5, 0xffffffff, P1 ;  /* 0xffffffff05057807 */ /* 0x000fe20000800000 */
[----:B------:R-:W-:Y:S06]  /*1430*/  RET.REL.NODEC R6 `(max_to_forward) ;  /* 0xffffffe806f07950 */ /* 0x000fec0003c3ffff */
.L_x_22:
        /* <DEDUP_REMOVED lines=12> */
.L_x_27:


//--------------------- .text.fill_with           --------------------------
	.section	.text.fill_with,"ax",@progbits
	.align	128
        .global         fill_with
        .type           fill_with,@function
        .size           fill_with,(.L_x_30 - fill_with)
        .other          fill_with,@"STO_CUDA_ENTRY STV_DEFAULT"
fill_with:
.text.fill_with:
        /* <DEDUP_REMOVED lines=10> */
[----:B------:R-:W1:Y:S01]  /*00a0*/  LDC R5, c[0x0][0x388] ;  /* 0x0000e200ff057b82 */ /* 0x000e620000000800 */
[----:B------:R-:W1:Y:S01]  /*00b0*/  LDCU.64 UR4, c[0x0][0x358] ;  /* 0x00006b00ff0477ac */ /* 0x000e620008000a00 */
[----:B0-----:R-:W-:-:S04]  /*00c0*/  LEA R2, P0, R0, UR6, 0x2 ;  /* 0x0000000600027c11 */ /* 0x001fc8000f8010ff */
[----:B------:R-:W-:-:S05]  /*00d0*/  LEA.HI.X R3, R0, UR7, RZ, 0x2, P0 ;  /* 0x0000000700037c11 */ /* 0x000fca00080f14ff */
[----:B-1----:R-:W-:Y:S01]  /*00e0*/  STG.E desc[UR4][R2.64], R5 ;  /* 0x0000000502007986 */ /* 0x002fe2000c101904 */
[----:B------:R-:W-:Y:S05]  /*00f0*/  EXIT ;  /* 0x000000000000794d */ /* 0x000fea0003800000 */
.L_x_23:
        /* <DEDUP_REMOVED lines=16> */
.L_x_30:


//--------------------- .nv.shared.reserved.0     --------------------------
	.section	.nv.shared.reserved.0,"aw",@nobits
	.weak		__nv_reservedSMEM_offset_0_alias
	.size		__nv_reservedSMEM_offset_0_alias, 0, 64
	.other		__nv_reservedSMEM_offset_0_alias,@"STO_CUDA_RESERVED_SHARED STV_DEFAULT"
__nv_reservedSMEM_offset_0_alias:
	.zero		0
	.zero		64


//--------------------- .nv.shared.max_to_forward --------------------------
	.section	.nv.shared.max_to_forward,"aw",@nobits
	.sectionflags	@""
	.align	4
.nv.shared.max_to_forward:
	.zero		5120


//--------------------- .nv.constant0.max_to_backward --------------------------
	.section	.nv.constant0.max_to_backward,"a",@progbits
	.sectionflags	@""
	.align	4
.nv.constant0.max_to_backward:
	.zero		976


//--------------------- .nv.constant0.max_to_forward --------------------------
	.section	.nv.constant0.max_to_forward,"a",@progbits
	.sectionflags	@""
	.align	4
.nv.constant0.max_to_forward:
	.zero		952


//--------------------- .nv.constant0.fill_with   --------------------------
	.section	.nv.constant0.fill_with,"a",@progbits
	.sectionflags	@""
	.align	4
.nv.constant0.fill_with:
	.zero		920


//--------------------- SYMBOLS --------------------------

	.type		.nv.reservedSmem.offset0,@object
	.size		.nv.reservedSmem.offset0,0x4
	.type		.nv.reservedSmem.cap,@object
	.size		.nv.reservedSmem.cap,0x4
